	.headerflags	@"EF_CUDA_TEXMODE_UNIFIED EF_CUDA_64BIT_ADDRESS EF_CUDA_ACCELERATORS EF_CUDA_SM90 EF_CUDA_VIRTUAL_SM(EF_CUDA_SM90)"
	.elftype	@"ET_EXEC"


//--------------------- .nv.info                  --------------------------
	.section	.nv.info,"",@"SHT_CUDA_INFO"
	.align	4


	//----- nvinfo : EIATTR_REGCOUNT
	.align		4
        /*0000*/ 	.byte	0x04, 0x2f
        /*0002*/ 	.short	(.L_3 - .L_2)
	.align		4
.L_2:
        /*0004*/ 	.word	index@(triton_poi_fused_cat_53)
        /*0008*/ 	.word	0x00000028


	//----- nvinfo : EIATTR_MIN_STACK_SIZE
	.align		4
.L_3:
        /*000c*/ 	.byte	0x04, 0x12
        /*000e*/ 	.short	(.L_5 - .L_4)
	.align		4
.L_4:
        /*0010*/ 	.word	index@(triton_poi_fused_cat_53)
        /*0014*/ 	.word	0x00000000


	//----- nvinfo : EIATTR_FRAME_SIZE
	.align		4
.L_5:
        /*0018*/ 	.byte	0x04, 0x11
        /*001a*/ 	.short	(.L_7 - .L_6)
	.align		4
.L_6:
        /*001c*/ 	.word	index@(triton_poi_fused_cat_53)
        /*0020*/ 	.word	0x00000000


	//----- nvinfo : EIATTR_MIN_STACK_SIZE
	.align		4
.L_7:
        /*0024*/ 	.byte	0x04, 0x12
        /*0026*/ 	.short	(.L_9 - .L_8)
	.align		4
.L_8:
        /*0028*/ 	.word	index@(triton_poi_fused_cat_53)
        /*002c*/ 	.word	0x00000000
.L_9:


//--------------------- .nv.info.triton_poi_fused_cat_53 --------------------------
	.section	.nv.info.triton_poi_fused_cat_53,"",@"SHT_CUDA_INFO"
	.sectionflags	@""
	.align	4


	//----- nvinfo : EIATTR_CUDA_API_VERSION
	.align		4
        /*0000*/ 	.byte	0x04, 0x37
        /*0002*/ 	.short	(.L_11 - .L_10)
.L_10:
        /*0004*/ 	.word	0x0000007c


	//----- nvinfo : EIATTR_KPARAM_INFO
	.align		4
.L_11:
        /*0008*/ 	.byte	0x04, 0x17
        /*000a*/ 	.short	(.L_13 - .L_12)
.L_12:
        /*000c*/ 	.word	0x00000000
        /*0010*/ 	.short	0x0029
        /*0012*/ 	.short	0x0148
        /*0014*/ 	.byte	0x00, 0xf0, 0x11, 0x00


	//----- nvinfo : EIATTR_KPARAM_INFO
	.align		4
.L_13:
        /*0018*/ 	.byte	0x04, 0x17
        /*001a*/ 	.short	(.L_15 - .L_14)
.L_14:
        /*001c*/ 	.word	0x00000000
        /*0020*/ 	.short	0x0028
        /*0022*/ 	.short	0x0140
        /*0024*/ 	.byte	0x00, 0xf4, 0x21, 0x00


	//----- nvinfo : EIATTR_KPARAM_INFO
	.align		4
.L_15:
        /*0028*/ 	.byte	0x04, 0x17
        /*002a*/ 	.short	(.L_17 - .L_16)
.L_16:
        /*002c*/ 	.word	0x00000000
        /*0030*/ 	.short	0x0027
        /*0032*/ 	.short	0x0138
        /*0034*/ 	.byte	0x00, 0xf4, 0x21, 0x00


	//----- nvinfo : EIATTR_KPARAM_INFO
	.align		4
.L_17:
        /*0038*/ 	.byte	0x04, 0x17
        /*003a*/ 	.short	(.L_19 - .L_18)
.L_18:
        /*003c*/ 	.word	0x00000000
        /*0040*/ 	.short	0x0026
        /*0042*/ 	.short	0x0130
        /*0044*/ 	.byte	0x00, 0xf4, 0x21, 0x00


	//----- nvinfo : EIATTR_KPARAM_INFO
	.align		4
.L_19:
        /*0048*/ 	.byte	0x04, 0x17
        /*004a*/ 	.short	(.L_21 - .L_20)
.L_20:
        /*004c*/ 	.word	0x00000000
        /*0050*/ 	.short	0x0025
        /*0052*/ 	.short	0x0128
        /*0054*/ 	.byte	0x00, 0xf4, 0x21, 0x00


	//----- nvinfo : EIATTR_KPARAM_INFO
	.align		4
.L_21:
        /*0058*/ 	.byte	0x04, 0x17
        /*005a*/ 	.short	(.L_23 - .L_22)
.L_22:
        /*005c*/ 	.word	0x00000000
        /*0060*/ 	.short	0x0024
        /*0062*/ 	.short	0x0120
        /*0064*/ 	.byte	0x00, 0xf4, 0x21, 0x00


	//----- nvinfo : EIATTR_KPARAM_INFO
	.align		4
.L_23:
        /*0068*/ 	.byte	0x04, 0x17
        /*006a*/ 	.short	(.L_25 - .L_24)
.L_24:
        /*006c*/ 	.word	0x00000000
        /*0070*/ 	.short	0x0023
        /*0072*/ 	.short	0x0118
        /*0074*/ 	.byte	0x00, 0xf4, 0x21, 0x00


	//----- nvinfo : EIATTR_KPARAM_INFO
	.align		4
.L_25:
        /*0078*/ 	.byte	0x04, 0x17
        /*007a*/ 	.short	(.L_27 - .L_26)
.L_26:
        /*007c*/ 	.word	0x00000000
        /*0080*/ 	.short	0x0022
        /*0082*/ 	.short	0x0110
        /*0084*/ 	.byte	0x00, 0xf4, 0x21, 0x00


	//----- nvinfo : EIATTR_KPARAM_INFO
	.align		4
.L_27:
        /*0088*/ 	.byte	0x04, 0x17
        /*008a*/ 	.short	(.L_29 - .L_28)
.L_28:
        /*008c*/ 	.word	0x00000000
        /*0090*/ 	.short	0x0021
        /*0092*/ 	.short	0x0108
        /*0094*/ 	.byte	0x00, 0xf4, 0x21, 0x00


	//----- nvinfo : EIATTR_KPARAM_INFO
	.align		4
.L_29:
        /*0098*/ 	.byte	0x04, 0x17
        /*009a*/ 	.short	(.L_31 - .L_30)
.L_30:
        /*009c*/ 	.word	0x00000000
        /*00a0*/ 	.short	0x0020
        /*00a2*/ 	.short	0x0100
        /*00a4*/ 	.byte	0x00, 0xf4, 0x21, 0x00


	//----- nvinfo : EIATTR_KPARAM_INFO
	.align		4
.L_31:
        /*00a8*/ 	.byte	0x04, 0x17
        /*00aa*/ 	.short	(.L_33 - .L_32)
.L_32:
        /*00ac*/ 	.word	0x00000000
        /*00b0*/ 	.short	0x001f
        /*00b2*/ 	.short	0x00f8
        /*00b4*/ 	.byte	0x00, 0xf4, 0x21, 0x00


	//----- nvinfo : EIATTR_KPARAM_INFO
	.align		4
.L_33:
        /*00b8*/ 	.byte	0x04, 0x17
        /*00ba*/ 	.short	(.L_35 - .L_34)
.L_34:
        /*00bc*/ 	.word	0x00000000
        /*00c0*/ 	.short	0x001e
        /*00c2*/ 	.short	0x00f0
        /*00c4*/ 	.byte	0x00, 0xf4, 0x21, 0x00


	//----- nvinfo : EIATTR_KPARAM_INFO
	.align		4
.L_35:
        /*00c8*/ 	.byte	0x04, 0x17
        /*00ca*/ 	.short	(.L_37 - .L_36)
.L_36:
        /*00cc*/ 	.word	0x00000000
        /*00d0*/ 	.short	0x001d
        /*00d2*/ 	.short	0x00e8
        /*00d4*/ 	.byte	0x00, 0xf4, 0x21, 0x00


	//----- nvinfo : EIATTR_KPARAM_INFO
	.align		4
.L_37:
        /*00d8*/ 	.byte	0x04, 0x17
        /*00da*/ 	.short	(.L_39 - .L_38)
.L_38:
        /*00dc*/ 	.word	0x00000000
        /*00e0*/ 	.short	0x001c
        /*00e2*/ 	.short	0x00e0
        /*00e4*/ 	.byte	0x00, 0xf4, 0x21, 0x00


	//----- nvinfo : EIATTR_KPARAM_INFO
	.align		4
.L_39:
        /*00e8*/ 	.byte	0x04, 0x17
        /*00ea*/ 	.short	(.L_41 - .L_40)
.L_40:
        /*00ec*/ 	.word	0x00000000
        /*00f0*/ 	.short	0x001b
        /*00f2*/ 	.short	0x00d8
        /*00f4*/ 	.byte	0x00, 0xf4, 0x21, 0x00


	//----- nvinfo : EIATTR_KPARAM_INFO
	.align		4
.L_41:
        /*00f8*/ 	.byte	0x04, 0x17
        /*00fa*/ 	.short	(.L_43 - .L_42)
.L_42:
        /*00fc*/ 	.word	0x00000000
        /*0100*/ 	.short	0x001a
        /*0102*/ 	.short	0x00d0
        /*0104*/ 	.byte	0x00, 0xf4, 0x21, 0x00


	//----- nvinfo : EIATTR_KPARAM_INFO
	.align		4
.L_43:
        /*0108*/ 	.byte	0x04, 0x17
        /*010a*/ 	.short	(.L_45 - .L_44)
.L_44:
        /*010c*/ 	.word	0x00000000
        /*0110*/ 	.short	0x0019
        /*0112*/ 	.short	0x00c8
        /*0114*/ 	.byte	0x00, 0xf4, 0x21, 0x00


	//----- nvinfo : EIATTR_KPARAM_INFO
	.align		4
.L_45:
        /*0118*/ 	.byte	0x04, 0x17
        /*011a*/ 	.short	(.L_47 - .L_46)
.L_46:
        /*011c*/ 	.word	0x00000000
        /*0120*/ 	.short	0x0018
        /*0122*/ 	.short	0x00c0
        /*0124*/ 	.byte	0x00, 0xf4, 0x21, 0x00


	//----- nvinfo : EIATTR_KPARAM_INFO
	.align		4
.L_47:
        /*0128*/ 	.byte	0x04, 0x17
        /*012a*/ 	.short	(.L_49 - .L_48)
.L_48:
        /*012c*/ 	.word	0x00000000
        /*0130*/ 	.short	0x0017
        /*0132*/ 	.short	0x00b8
        /*0134*/ 	.byte	0x00, 0xf4, 0x21, 0x00


	//----- nvinfo : EIATTR_KPARAM_INFO
	.align		4
.L_49:
        /*0138*/ 	.byte	0x04, 0x17
        /*013a*/ 	.short	(.L_51 - .L_50)
.L_50:
        /*013c*/ 	.word	0x00000000
        /*0140*/ 	.short	0x0016
        /*0142*/ 	.short	0x00b0
        /*0144*/ 	.byte	0x00, 0xf4, 0x21, 0x00


	//----- nvinfo : EIATTR_KPARAM_INFO
	.align		4
.L_51:
        /*0148*/ 	.byte	0x04, 0x17
        /*014a*/ 	.short	(.L_53 - .L_52)
.L_52:
        /*014c*/ 	.word	0x00000000
        /*0150*/ 	.short	0x0015
        /*0152*/ 	.short	0x00a8
        /*0154*/ 	.byte	0x00, 0xf4, 0x21, 0x00


	//----- nvinfo : EIATTR_KPARAM_INFO
	.align		4
.L_53:
        /*0158*/ 	.byte	0x04, 0x17
        /*015a*/ 	.short	(.L_55 - .L_54)
.L_54:
        /*015c*/ 	.word	0x00000000
        /*0160*/ 	.short	0x0014
        /*0162*/ 	.short	0x00a0
        /*0164*/ 	.byte	0x00, 0xf4, 0x21, 0x00


	//----- nvinfo : EIATTR_KPARAM_INFO
	.align		4
.L_55:
        /*0168*/ 	.byte	0x04, 0x17
        /*016a*/ 	.short	(.L_57 - .L_56)
.L_56:
        /*016c*/ 	.word	0x00000000
        /*0170*/ 	.short	0x0013
        /*0172*/ 	.short	0x0098
        /*0174*/ 	.byte	0x00, 0xf4, 0x21, 0x00


	//----- nvinfo : EIATTR_KPARAM_INFO
	.align		4
.L_57:
        /*0178*/ 	.byte	0x04, 0x17
        /*017a*/ 	.short	(.L_59 - .L_58)
.L_58:
        /*017c*/ 	.word	0x00000000
        /*0180*/ 	.short	0x0012
        /*0182*/ 	.short	0x0090
        /*0184*/ 	.byte	0x00, 0xf4, 0x21, 0x00


	//----- nvinfo : EIATTR_KPARAM_INFO
	.align		4
.L_59:
        /*0188*/ 	.byte	0x04, 0x17
        /*018a*/ 	.short	(.L_61 - .L_60)
.L_60:
        /*018c*/ 	.word	0x00000000
        /*0190*/ 	.short	0x0011
        /*0192*/ 	.short	0x0088
        /*0194*/ 	.byte	0x00, 0xf4, 0x21, 0x00


	//----- nvinfo : EIATTR_KPARAM_INFO
	.align		4
.L_61:
        /*0198*/ 	.byte	0x04, 0x17
        /*019a*/ 	.short	(.L_63 - .L_62)
.L_62:
        /*019c*/ 	.word	0x00000000
        /*01a0*/ 	.short	0x0010
        /*01a2*/ 	.short	0x0080
        /*01a4*/ 	.byte	0x00, 0xf4, 0x21, 0x00


	//----- nvinfo : EIATTR_KPARAM_INFO
	.align		4
.L_63:
        /*01a8*/ 	.byte	0x04, 0x17
        /*01aa*/ 	.short	(.L_65 - .L_64)
.L_64:
        /*01ac*/ 	.word	0x00000000
        /*01b0*/ 	.short	0x000f
        /*01b2*/ 	.short	0x0078
        /*01b4*/ 	.byte	0x00, 0xf4, 0x21, 0x00


	//----- nvinfo : EIATTR_KPARAM_INFO
	.align		4
.L_65:
        /*01b8*/ 	.byte	0x04, 0x17
        /*01ba*/ 	.short	(.L_67 - .L_66)
.L_66:
        /*01bc*/ 	.word	0x00000000
        /*01c0*/ 	.short	0x000e
        /*01c2*/ 	.short	0x0070
        /*01c4*/ 	.byte	0x00, 0xf4, 0x21, 0x00


	//----- nvinfo : EIATTR_KPARAM_INFO
	.align		4
.L_67:
        /*01c8*/ 	.byte	0x04, 0x17
        /*01ca*/ 	.short	(.L_69 - .L_68)
.L_68:
        /*01cc*/ 	.word	0x00000000
        /*01d0*/ 	.short	0x000d
        /*01d2*/ 	.short	0x0068
        /*01d4*/ 	.byte	0x00, 0xf4, 0x21, 0x00


	//----- nvinfo : EIATTR_KPARAM_INFO
	.align		4
.L_69:
        /*01d8*/ 	.byte	0x04, 0x17
        /*01da*/ 	.short	(.L_71 - .L_70)
.L_70:
        /*01dc*/ 	.word	0x00000000
        /*01e0*/ 	.short	0x000c
        /*01e2*/ 	.short	0x0060
        /*01e4*/ 	.byte	0x00, 0xf4, 0x21, 0x00


	//----- nvinfo : EIATTR_KPARAM_INFO
	.align		4
.L_71:
        /*01e8*/ 	.byte	0x04, 0x17
        /*01ea*/ 	.short	(.L_73 - .L_72)
.L_72:
        /*01ec*/ 	.word	0x00000000
        /*01f0*/ 	.short	0x000b
        /*01f2*/ 	.short	0x0058
        /*01f4*/ 	.byte	0x00, 0xf4, 0x21, 0x00


	//----- nvinfo : EIATTR_KPARAM_INFO
	.align		4
.L_73:
        /*01f8*/ 	.byte	0x04, 0x17
        /*01fa*/ 	.short	(.L_75 - .L_74)
.L_74:
        /*01fc*/ 	.word	0x00000000
        /*0200*/ 	.short	0x000a
        /*0202*/ 	.short	0x0050
        /*0204*/ 	.byte	0x00, 0xf4, 0x21, 0x00


	//----- nvinfo : EIATTR_KPARAM_INFO
	.align		4
.L_75:
        /*0208*/ 	.byte	0x04, 0x17
        /*020a*/ 	.short	(.L_77 - .L_76)
.L_76:
        /*020c*/ 	.word	0x00000000
        /*0210*/ 	.short	0x0009
        /*0212*/ 	.short	0x0048
        /*0214*/ 	.byte	0x00, 0xf4, 0x21, 0x00


	//----- nvinfo : EIATTR_KPARAM_INFO
	.align		4
.L_77:
        /*0218*/ 	.byte	0x04, 0x17
        /*021a*/ 	.short	(.L_79 - .L_78)
.L_78:
        /*021c*/ 	.word	0x00000000
        /*0220*/ 	.short	0x0008
        /*0222*/ 	.short	0x0040
        /*0224*/ 	.byte	0x00, 0xf4, 0x21, 0x00


	//----- nvinfo : EIATTR_KPARAM_INFO
	.align		4
.L_79:
        /*0228*/ 	.byte	0x04, 0x17
        /*022a*/ 	.short	(.L_81 - .L_80)
.L_80:
        /*022c*/ 	.word	0x00000000
        /*0230*/ 	.short	0x0007
        /*0232*/ 	.short	0x0038
        /*0234*/ 	.byte	0x00, 0xf4, 0x21, 0x00


	//----- nvinfo : EIATTR_KPARAM_INFO
	.align		4
.L_81:
        /*0238*/ 	.byte	0x04, 0x17
        /*023a*/ 	.short	(.L_83 - .L_82)
.L_82:
        /*023c*/ 	.word	0x00000000
        /*0240*/ 	.short	0x0006
        /*0242*/ 	.short	0x0030
        /*0244*/ 	.byte	0x00, 0xf4, 0x21, 0x00


	//----- nvinfo : EIATTR_KPARAM_INFO
	.align		4
.L_83:
        /*0248*/ 	.byte	0x04, 0x17
        /*024a*/ 	.short	(.L_85 - .L_84)
.L_84:
        /*024c*/ 	.word	0x00000000
        /*0250*/ 	.short	0x0005
        /*0252*/ 	.short	0x0028
        /*0254*/ 	.byte	0x00, 0xf4, 0x21, 0x00


	//----- nvinfo : EIATTR_KPARAM_INFO
	.align		4
.L_85:
        /*0258*/ 	.byte	0x04, 0x17
        /*025a*/ 	.short	(.L_87 - .L_86)
.L_86:
        /*025c*/ 	.word	0x00000000
        /*0260*/ 	.short	0x0004
        /*0262*/ 	.short	0x0020
        /*0264*/ 	.byte	0x00, 0xf4, 0x21, 0x00


	//----- nvinfo : EIATTR_KPARAM_INFO
	.align		4
.L_87:
        /*0268*/ 	.byte	0x04, 0x17
        /*026a*/ 	.short	(.L_89 - .L_88)
.L_88:
        /*026c*/ 	.word	0x00000000
        /*0270*/ 	.short	0x0003
        /*0272*/ 	.short	0x0018
        /*0274*/ 	.byte	0x00, 0xf4, 0x21, 0x00


	//----- nvinfo : EIATTR_KPARAM_INFO
	.align		4
.L_89:
        /*0278*/ 	.byte	0x04, 0x17
        /*027a*/ 	.short	(.L_91 - .L_90)
.L_90:
        /*027c*/ 	.word	0x00000000
        /*0280*/ 	.short	0x0002
        /*0282*/ 	.short	0x0010
        /*0284*/ 	.byte	0x00, 0xf4, 0x21, 0x00


	//----- nvinfo : EIATTR_KPARAM_INFO
	.align		4
.L_91:
        /*0288*/ 	.byte	0x04, 0x17
        /*028a*/ 	.short	(.L_93 - .L_92)
.L_92:
        /*028c*/ 	.word	0x00000000
        /*0290*/ 	.short	0x0001
        /*0292*/ 	.short	0x0008
        /*0294*/ 	.byte	0x00, 0xf4, 0x21, 0x00


	//----- nvinfo : EIATTR_KPARAM_INFO
	.align		4
.L_93:
        /*0298*/ 	.byte	0x04, 0x17
        /*029a*/ 	.short	(.L_95 - .L_94)
.L_94:
        /*029c*/ 	.word	0x00000000
        /*02a0*/ 	.short	0x0000
        /*02a2*/ 	.short	0x0000
        /*02a4*/ 	.byte	0x00, 0xf4, 0x21, 0x00


	//----- nvinfo : EIATTR_SPARSE_MMA_MASK
	.align		4
.L_95:
        /*02a8*/ 	.byte	0x03, 0x50
        /*02aa*/ 	.short	0x0000


	//----- nvinfo : EIATTR_MAXREG_COUNT
	.align		4
        /*02ac*/ 	.byte	0x03, 0x1b
        /*02ae*/ 	.short	0x00ff


	//----- nvinfo : EIATTR_EXIT_INSTR_OFFSETS
	.align		4
        /*02b0*/ 	.byte	0x04, 0x1c
        /*02b2*/ 	.short	(.L_97 - .L_96)


	//   ....[0]....
.L_96:
        /*02b4*/ 	.word	0x00001a20


	//----- nvinfo : EIATTR_REQNTID
	.align		4
.L_97:
        /*02b8*/ 	.byte	0x04, 0x10
        /*02ba*/ 	.short	(.L_99 - .L_98)
.L_98:
        /*02bc*/ 	.word	0x00000080
        /*02c0*/ 	.word	0x00000001
        /*02c4*/ 	.word	0x00000001


	//----- nvinfo : EIATTR_CBANK_PARAM_SIZE
	.align		4
.L_99:
        /*02c8*/ 	.byte	0x03, 0x19
        /*02ca*/ 	.short	0x014c


	//----- nvinfo : EIATTR_PARAM_CBANK
	.align		4
        /*02cc*/ 	.byte	0x04, 0x0a
        /*02ce*/ 	.short	(.L_101 - .L_100)
	.align		4
.L_100:
        /*02d0*/ 	.word	index@(.nv.constant0.triton_poi_fused_cat_53)
        /*02d4*/ 	.short	0x0210
        /*02d6*/ 	.short	0x014c


	//----- nvinfo : EIATTR_SW_WAR
	.align		4
.L_101:
        /*02d8*/ 	.byte	0x04, 0x36
        /*02da*/ 	.short	(.L_103 - .L_102)
.L_102:
        /*02dc*/ 	.word	0x00000008
.L_103:


//--------------------- .nv.callgraph             --------------------------
	.section	.nv.callgraph,"",@"SHT_CUDA_CALLGRAPH"
	.align	4
	.sectionentsize	8
	.align		4
        /*0000*/ 	.word	0x00000000
	.align		4
        /*0004*/ 	.word	0xffffffff
	.align		4
        /*0008*/ 	.word	0x00000000
	.align		4
        /*000c*/ 	.word	0xfffffffe
	.align		4
        /*0010*/ 	.word	0x00000000
	.align		4
        /*0014*/ 	.word	0xfffffffd
	.align		4
        /*0018*/ 	.word	0x00000000
	.align		4
        /*001c*/ 	.word	0xfffffffc


//--------------------- .nv.constant4             --------------------------
	.section	.nv.constant4,"a",@progbits
	.align	8
	.align		8
.nv.constant4:
        /*0000*/ 	.dword	_$_str
	.align		8
        /*0008*/ 	.dword	_$_str_$_2


//--------------------- .text.triton_poi_fused_cat_53 --------------------------
	.section	.text.triton_poi_fused_cat_53,"ax",@progbits
	.align	128
        .global         triton_poi_fused_cat_53
        .type           triton_poi_fused_cat_53,@function
        .size           triton_poi_fused_cat_53,(.L_x_1 - triton_poi_fused_cat_53)
        .other          triton_poi_fused_cat_53,@"STO_CUDA_ENTRY STV_DEFAULT"
triton_poi_fused_cat_53:
.text.triton_poi_fused_cat_53:
[----:B------:R-:W-:Y:S01]  /*0000*/  LDC R1, c[0x0][0x28] ;  /* 0x00000a00ff017b82 */ /* 0x000fe20000000800 */
[----:B------:R-:W1:Y:S07]  /*0010*/  S2R R5, SR_TID.X ;  /* 0x0000000000057919 */ /* 0x000e6e0000002100 */
[----:B------:R-:W2:Y:S01]  /*0020*/  LDC.64 R6, c[0x0][0x310] ;  /* 0x0000c400ff067b82 */ /* 0x000ea20000000a00 */
[----:B------:R-:W-:Y:S01]  /*0030*/  IMAD.MOV.U32 R30, RZ, RZ, RZ ;  /* 0x000000ffff1e7224 */ /* 0x000fe200078e00ff */
[----:B------:R-:W-:Y:S01]  /*0040*/  ULDC.64 UR4, c[0x0][0x208] ;  /* 0x0000820000047ab9 */ /* 0x000fe20000000a00 */
[----:B------:R-:W3:Y:S05]  /*0050*/  S2R R2, SR_CTAID.X ;  /* 0x0000000000027919 */ /* 0x000eea0000002500 */
[----:B------:R-:W4:Y:S01]  /*0060*/  LDC.64 R16, c[0x0][0x338] ;  /* 0x0000ce00ff107b82 */ /* 0x000f220000000a00 */
[----:B------:R-:W-:Y:S01]  /*0070*/  IMAD.MOV.U32 R3, RZ, RZ, RZ ;  /* 0x000000ffff037224 */ /* 0x000fe200078e00ff */
[----:B------:R-:W-:-:S06]  /*0080*/  ULDC.64 UR6, c[0x0][0x328] ;  /* 0x0000ca0000067ab9 */ /* 0x000fcc0000000a00 */
[----:B------:R-:W5:Y:S08]  /*0090*/  LDC.64 R26, c[0x0][0x308] ;  /* 0x0000c200ff1a7b82 */ /* 0x000f700000000a00 */
[----:B------:R-:W4:Y:S08]  /*00a0*/  LDC.64 R14, c[0x0][0x330] ;  /* 0x0000cc00ff0e7b82 */ /* 0x000f300000000a00 */
[----:B------:R-:W5:Y:S01]  /*00b0*/  LDC.64 R12, c[0x0][0x318] ;  /* 0x0000c600ff0c7b82 */ /* 0x000f620000000a00 */
[----:B-1----:R-:W-:-:S07]  /*00c0*/  LOP3.LUT R5, R5, 0x7f, RZ, 0xc0, !PT ;  /* 0x0000007f05057812 */ /* 0x002fce00078ec0ff */
[----:B------:R-:W1:Y:S01]  /*00d0*/  LDC.64 R20, c[0x0][0x348] ;  /* 0x0000d200ff147b82 */ /* 0x000e620000000a00 */
[----:B---3--:R-:W-:Y:S01]  /*00e0*/  IMAD R5, R2, 0x80, R5 ;  /* 0x0000008002057824 */ /* 0x008fe200078e0205 */
[----:B------:R-:W-:-:S06]  /*00f0*/  SHF.R.S32.HI R2, RZ, 0x18, R2 ;  /* 0x00000018ff027819 */ /* 0x000fcc0000011402 */
[----:B------:R-:W3:Y:S01]  /*0100*/  LDC.64 R24, c[0x0][0x2c0] ;  /* 0x0000b000ff187b82 */ /* 0x000ee20000000a00 */
[----:B------:R-:W-:Y:S02]  /*0110*/  SHF.R.S32.HI R0, RZ, 0x1f, R5 ;  /* 0x0000001fff007819 */ /* 0x000fe40000011405 */
[----:B------:R-:W-:Y:S01]  /*0120*/  CS2R R34, SRZ ;  /* 0x0000000000227805 */ /* 0x000fe2000001ff00 */
[----:B------:R-:W-:Y:S01]  /*0130*/  ULDC.64 UR8, c[0x0][0x288] ;  /* 0x0000a20000087ab9 */ /* 0x000fe20000000a00 */
[----:B------:R-:W-:-:S04]  /*0140*/  LEA.HI R0, R0, R5, RZ, 0x9 ;  /* 0x0000000500007211 */ /* 0x000fc800078f48ff */
[----:B------:R-:W-:-:S05]  /*0150*/  LOP3.LUT R4, R0, 0xfffffe00, RZ, 0xc0, !PT ;  /* 0xfffffe0000047812 */ /* 0x000fca00078ec0ff */
[----:B------:R-:W-:-:S04]  /*0160*/  IMAD.IADD R4, R5, 0x1, -R4 ;  /* 0x0000000105047824 */ /* 0x000fc800078e0a04 */
[C---:B--2---:R-:W-:Y:S01]  /*0170*/  IMAD.WIDE R6, R4.reuse, 0x4, R6 ;  /* 0x0000000404067825 */ /* 0x044fe200078e0206 */
[C---:B------:R-:W-:Y:S02]  /*0180*/  LOP3.LUT R10, R4.reuse, 0xffffffc0, RZ, 0xc0, !PT ;  /* 0xffffffc0040a7812 */ /* 0x040fe400078ec0ff */
[----:B------:R-:W-:Y:S02]  /*0190*/  ISETP.GT.AND P6, PT, R4, 0x1bf, PT ;  /* 0x000001bf0400780c */ /* 0x000fe40003fc4270 */
[----:B------:R-:W-:Y:S01]  /*01a0*/  ISETP.NE.AND P5, PT, R10, 0x180, PT ;  /* 0x000001800a00780c */ /* 0x000fe20003fa5270 */
[----:B----4-:R-:W-:Y:S01]  /*01b0*/  IMAD.WIDE R16, R4, 0x4, R16 ;  /* 0x0000000404107825 */ /* 0x010fe200078e0210 */
[----:B------:R-:W-:-:S11]  /*01c0*/  SGXT R2, R2, 0x1 ;  /* 0x000000010202781a */ /* 0x000fd60000000200 */
[----:B------:R-:W2:Y:S01]  /*01d0*/  @!P5 LDG.E.EL R30, desc[UR4][R6.64+-0x600] ;  /* 0xfffa0004061ed981 */ /* 0x000ea2000c2e1900 */
[----:B------:R-:W-:-:S03]  /*01e0*/  LEA.HI R9, R2, R5, RZ, 0xa ;  /* 0x0000000502097211 */ /* 0x000fc600078f50ff */
[----:B------:R4:W2:Y:S01]  /*01f0*/  @P6 LDG.E.EL R3, desc[UR4][R16.64+-0x700] ;  /* 0xfff9000410036981 */ /* 0x0008a2000c2e1900 */
[----:B------:R-:W-:-:S04]  /*0200*/  SHF.R.S32.HI R8, RZ, 0xa, R9 ;  /* 0x0000000aff087819 */ /* 0x000fc80000011409 */
[----:B------:R-:W-:Y:S02]  /*0210*/  LEA.HI R9, R9, R8, RZ, 0x1 ;  /* 0x0000000809097211 */ /* 0x000fe400078f08ff */
[----:B------:R-:W-:Y:S02]  /*0220*/  SHF.R.S32.HI R31, RZ, 0x9, R0 ;  /* 0x00000009ff1f7819 */ /* 0x000fe40000011400 */
[----:B------:R-:W-:Y:S01]  /*0230*/  LEA.HI R28, R2, R5, RZ, 0xb ;  /* 0x00000005021c7211 */ /* 0x000fe200078f58ff */
[----:B0---4-:R-:W0:Y:S01]  /*0240*/  LDC.64 R16, c[0x0][0x320] ;  /* 0x0000c800ff107b82 */ /* 0x011e220000000a00 */
[----:B------:R-:W-:Y:S01]  /*0250*/  LOP3.LUT R9, R9, 0x3fffffe, RZ, 0xc0, !PT ;  /* 0x03fffffe09097812 */ /* 0x000fe200078ec0ff */
[----:B------:R-:W-:Y:S01]  /*0260*/  IMAD.SHL.U32 R29, R31, 0x40, RZ ;  /* 0x000000401f1d7824 */ /* 0x000fe200078e00ff */
[----:B------:R-:W-:Y:S02]  /*0270*/  LEA.HI R0, R0, R31, RZ, 0x1 ;  /* 0x0000001f00007211 */ /* 0x000fe400078f08ff */
[----:B------:R-:W-:Y:S01]  /*0280*/  SHF.R.S32.HI R28, RZ, 0xb, R28 ;  /* 0x0000000bff1c7819 */ /* 0x000fe2000001141c */
[----:B------:R-:W-:Y:S01]  /*0290*/  IMAD.IADD R9, R8, 0x1, -R9 ;  /* 0x0000000108097824 */ /* 0x000fe200078e0a09 */
[----:B------:R-:W-:-:S02]  /*02a0*/  LOP3.LUT R0, R0, 0x3fffffe, RZ, 0xc0, !PT ;  /* 0x03fffffe00007812 */ /* 0x000fc400078ec0ff */
[----:B------:R-:W-:Y:S01]  /*02b0*/  SHF.R.S32.HI R33, RZ, 0x1f, R4 ;  /* 0x0000001fff217819 */ /* 0x000fe20000011404 */
[----:B------:R-:W-:Y:S01]  /*02c0*/  IMAD R2, R28, 0x240, RZ ;  /* 0x000002401c027824 */ /* 0x000fe200078e02ff */
[----:B------:R-:W-:Y:S01]  /*02d0*/  IADD3 R6, P0, R4, R29, RZ ;  /* 0x0000001d04067210 */ /* 0x000fe20007f1e0ff */
[----:B------:R-:W-:Y:S02]  /*02e0*/  IMAD R9, R9, 0xc0, RZ ;  /* 0x000000c009097824 */ /* 0x000fe400078e02ff */
[----:B------:R-:W-:Y:S01]  /*02f0*/  IMAD.IADD R0, R31, 0x1, -R0 ;  /* 0x000000011f007824 */ /* 0x000fe200078e0a00 */
[----:B------:R-:W-:Y:S02]  /*0300*/  LEA.HI.X.SX32 R7, R29, R33, 0x1, P0 ;  /* 0x000000211d077211 */ /* 0x000fe400000f0eff */
[--C-:B------:R-:W-:Y:S02]  /*0310*/  SHF.R.S32.HI R11, RZ, 0x1f, R2.reuse ;  /* 0x0000001fff0b7819 */ /* 0x100fe40000011402 */
[----:B------:R-:W-:-:S02]  /*0320*/  IADD3 R18, P0, P1, R9, R4, R2 ;  /* 0x0000000409127210 */ /* 0x000fc4000791e002 */
[----:B------:R-:W-:Y:S01]  /*0330*/  SHF.R.S32.HI R2, RZ, 0x1f, R9 ;  /* 0x0000001fff027819 */ /* 0x000fe20000011409 */
[----:B------:R-:W-:Y:S01]  /*0340*/  IMAD.SHL.U32 R9, R0, 0x40, RZ ;  /* 0x0000004000097824 */ /* 0x000fe200078e00ff */
[C---:B------:R-:W-:Y:S01]  /*0350*/  SHF.L.U64.HI R7, R6.reuse, 0x2, R7 ;  /* 0x0000000206077819 */ /* 0x040fe20000010207 */
[----:B------:R-:W-:Y:S01]  /*0360*/  IMAD.SHL.U32 R6, R6, 0x4, RZ ;  /* 0x0000000406067824 */ /* 0x000fe200078e00ff */
[----:B------:R-:W-:Y:S02]  /*0370*/  IADD3.X R23, R2, R33, R11, P0, P1 ;  /* 0x0000002102177210 */ /* 0x000fe400007e240b */
[----:B------:R-:W-:Y:S02]  /*0380*/  IADD3 R0, P0, R9, R18, RZ ;  /* 0x0000001209007210 */ /* 0x000fe40007f1e0ff */
[----:B------:R-:W4:Y:S01]  /*0390*/  LDC.64 R18, c[0x0][0x340] ;  /* 0x0000d000ff127b82 */ /* 0x000f220000000a00 */
[----:B------:R-:W-:Y:S02]  /*03a0*/  IADD3 R36, P2, R6, UR6, RZ ;  /* 0x0000000606247c10 */ /* 0x000fe4000ff5e0ff */
[----:B------:R-:W-:-:S02]  /*03b0*/  SHF.R.S32.HI R32, RZ, 0x1f, R9 ;  /* 0x0000001fff207819 */ /* 0x000fc40000011409 */
[----:B------:R-:W-:Y:S01]  /*03c0*/  IADD3.X R37, R7, UR7, RZ, P2, !PT ;  /* 0x0000000707257c10 */ /* 0x000fe200097fe4ff */
[----:B------:R-:W-:Y:S02]  /*03d0*/  ULDC.64 UR6, c[0x0][0x300] ;  /* 0x0000c00000067ab9 */ /* 0x000fe40000000a00 */
[----:B------:R-:W-:Y:S01]  /*03e0*/  IMAD.X R23, R32, 0x1, R23, P0 ;  /* 0x0000000120177824 */ /* 0x000fe200000e0617 */
[----:B------:R-:W-:Y:S01]  /*03f0*/  LEA R22, P0, R0, UR6, 0x2 ;  /* 0x0000000600167c11 */ /* 0x000fe2000f8010ff */
[----:B------:R-:W-:Y:S02]  /*0400*/  IMAD.MOV.U32 R2, RZ, RZ, RZ ;  /* 0x000000ffff027224 */ /* 0x000fe400078e00ff */
[----:B-----5:R-:W-:Y:S01]  /*0410*/  IMAD.WIDE R26, R4, 0x4, R26 ;  /* 0x00000004041a7825 */ /* 0x020fe200078e021a */
[----:B------:R-:W-:Y:S01]  /*0420*/  LEA.HI.X R23, R0, UR7, R23, 0x2, P0 ;  /* 0x0000000700177c11 */ /* 0x000fe200080f1417 */
[----:B------:R-:W-:Y:S02]  /*0430*/  ULDC.64 UR6, c[0x0][0x2b0] ;  /* 0x0000ac0000067ab9 */ /* 0x000fe40000000a00 */
[----:B------:R-:W-:Y:S01]  /*0440*/  IMAD.MOV.U32 R11, RZ, RZ, RZ ;  /* 0x000000ffff0b7224 */ /* 0x000fe200078e00ff */
[----:B------:R-:W5:Y:S01]  /*0450*/  @!P5 LDG.E.EL R2, desc[UR4][R26.64+-0x600] ;  /* 0xfffa00041a02d981 */ /* 0x000f62000c2e1900 */
[----:B------:R-:W-:-:S02]  /*0460*/  IMAD.MOV.U32 R0, RZ, RZ, RZ ;  /* 0x000000ffff007224 */ /* 0x000fc400078e00ff */
[C---:B------:R-:W-:Y:S01]  /*0470*/  IMAD.WIDE R14, R4.reuse, 0x4, R14 ;  /* 0x00000004040e7825 */ /* 0x040fe200078e020e */
[----:B------:R1:W5:Y:S03]  /*0480*/  @!P5 LDG.E.EL R35, desc[UR4][R22.64+-0x600] ;  /* 0xfffa00041623d981 */ /* 0x000366000c2e1900 */
[----:B------:R-:W-:Y:S01]  /*0490*/  IMAD.WIDE R12, R4, 0x4, R12 ;  /* 0x00000004040c7825 */ /* 0x000fe200078e020c */
[----:B------:R3:W5:Y:S01]  /*04a0*/  @P6 LDG.E.EL R11, desc[UR4][R36.64+-0x700] ;  /* 0xfff90004240b6981 */ /* 0x000762000c2e1900 */
[----:B------:R-:W-:Y:S02]  /*04b0*/  ISETP.NE.AND P2, PT, R10, 0x100, PT ;  /* 0x000001000a00780c */ /* 0x000fe40003f45270 */
[C---:B0-----:R-:W-:Y:S01]  /*04c0*/  IMAD.WIDE R16, R4.reuse, 0x4, R16 ;  /* 0x0000000404107825 */ /* 0x041fe200078e0210 */
[----:B------:R-:W5:Y:S01]  /*04d0*/  @P6 LDG.E.EL R0, desc[UR4][R14.64+-0x700] ;  /* 0xfff900040e006981 */ /* 0x000f62000c2e1900 */
[----:B-1----:R-:W0:Y:S03]  /*04e0*/  LDC.64 R22, c[0x0][0x2e8] ;  /* 0x0000ba00ff167b82 */ /* 0x002e260000000a00 */
[----:B------:R1:W5:Y:S01]  /*04f0*/  @!P5 LDG.E.EL R34, desc[UR4][R12.64+-0x600] ;  /* 0xfffa00040c22d981 */ /* 0x000362000c2e1900 */
[----:B---3--:R-:W-:Y:S01]  /*0500*/  CS2R R36, SRZ ;  /* 0x0000000000247805 */ /* 0x008fe2000001ff00 */
[----:B----4-:R-:W-:-:S04]  /*0510*/  IMAD.WIDE R18, R4, 0x4, R18 ;  /* 0x0000000404127825 */ /* 0x010fc800078e0212 */
[C---:B------:R-:W-:Y:S01]  /*0520*/  IMAD.WIDE R20, R4.reuse, 0x4, R20 ;  /* 0x0000000404147825 */ /* 0x040fe200078e0214 */
[----:B------:R3:W4:Y:S03]  /*0530*/  @!P5 LDG.E.EL R36, desc[UR4][R16.64+-0x600] ;  /* 0xfffa00041024d981 */ /* 0x000726000c2e1900 */
[----:B------:R-:W-:Y:S01]  /*0540*/  IMAD.WIDE R24, R4, 0x4, R24 ;  /* 0x0000000404187825 */ /* 0x000fe200078e0218 */
[----:B-1----:R-:W-:Y:S01]  /*0550*/  CS2R R12, SRZ ;  /* 0x00000000000c7805 */ /* 0x002fe2000001ff00 */
[----:B------:R-:W4:Y:S01]  /*0560*/  @P6 LDG.E.EL R37, desc[UR4][R20.64+-0x700] ;  /* 0xfff9000414256981 */ /* 0x000f22000c2e1900 */
[----:B------:R-:W-:Y:S01]  /*0570*/  ISETP.NE.AND P4, PT, R10, 0x140, PT ;  /* 0x000001400a00780c */ /* 0x000fe20003f85270 */
[----:B------:R-:W-:Y:S01]  /*0580*/  IMAD.MOV.U32 R26, RZ, RZ, RZ ;  /* 0x000000ffff1a7224 */ /* 0x000fe200078e00ff */
[----:B------:R-:W-:Y:S01]  /*0590*/  LEA.HI R27, R31, R31, RZ, 0x2 ;  /* 0x0000001f1f1b7211 */ /* 0x000fe200078f10ff */
[----:B------:R-:W1:Y:S01]  /*05a0*/  LDC.64 R14, c[0x0][0x2b8] ;  /* 0x0000ae00ff0e7b82 */ /* 0x000e620000000a00 */
[----:B------:R0:W4:Y:S04]  /*05b0*/  @P6 LDG.E.EL R12, desc[UR4][R18.64+-0x700] ;  /* 0xfff90004120c6981 */ /* 0x000128000c2e1900 */
[----:B------:R0:W4:Y:S02]  /*05c0*/  @!P2 LDG.E.EL R26, desc[UR4][R24.64+-0x400] ;  /* 0xfffc0004181aa981 */ /* 0x000124000c2e1900 */
[----:B0-----:R-:W-:Y:S01]  /*05d0*/  IMAD.WIDE R22, R4, 0x4, R22 ;  /* 0x0000000404167825 */ /* 0x001fe200078e0216 */
[----:B---3--:R-:W-:-:S04]  /*05e0*/  LOP3.LUT R16, R27, 0x3fffffc, RZ, 0xc0, !PT ;  /* 0x03fffffc1b107812 */ /* 0x008fc800078ec0ff */
[----:B------:R0:W3:Y:S01]  /*05f0*/  @!P4 LDG.E.EL R13, desc[UR4][R22.64+-0x500] ;  /* 0xfffb0004160dc981 */ /* 0x0000e2000c2e1900 */
[----:B------:R-:W-:Y:S01]  /*0600*/  IMAD.IADD R16, R31, 0x1, -R16 ;  /* 0x000000011f107824 */ /* 0x000fe200078e0a10 */
[----:B------:R-:W1:Y:S01]  /*0610*/  LDC.64 R18, c[0x0][0x2c8] ;  /* 0x0000b200ff127b82 */ /* 0x000e620000000a00 */
[----:B------:R-:W-:Y:S02]  /*0620*/  IMAD R21, R28, 0x180, RZ ;  /* 0x000001801c157824 */ /* 0x000fe400078e02ff */
[----:B------:R-:W-:-:S05]  /*0630*/  IMAD.SHL.U32 R25, R16, 0x40, RZ ;  /* 0x0000004010197824 */ /* 0x000fca00078e00ff */
[----:B------:R-:W1:Y:S01]  /*0640*/  LDC.64 R16, c[0x0][0x2d0] ;  /* 0x0000b400ff107b82 */ /* 0x000e620000000a00 */
[--C-:B------:R-:W-:Y:S02]  /*0650*/  SHF.R.S32.HI R24, RZ, 0x1f, R21.reuse ;  /* 0x0000001fff187819 */ /* 0x100fe40000011415 */
[----:B------:R-:W-:Y:S02]  /*0660*/  IADD3 R21, P0, P1, R25, R4, R21 ;  /* 0x0000000419157210 */ /* 0x000fe4000791e015 */
[----:B------:R-:W-:-:S04]  /*0670*/  SHF.R.S32.HI R20, RZ, 0x1f, R25 ;  /* 0x0000001fff147819 */ /* 0x000fc80000011419 */
[----:B------:R-:W-:Y:S02]  /*0680*/  IADD3.X R24, R20, R33, R24, P0, P1 ;  /* 0x0000002114187210 */ /* 0x000fe400007e2418 */
[C---:B------:R-:W-:Y:S02]  /*0690*/  LEA R20, P0, R21.reuse, UR6, 0x2 ;  /* 0x0000000615147c11 */ /* 0x040fe4000f8010ff */
[----:B0-----:R-:W-:Y:S01]  /*06a0*/  CS2R R22, SRZ ;  /* 0x0000000000167805 */ /* 0x001fe2000001ff00 */
[C---:B-1----:R-:W-:Y:S01]  /*06b0*/  IMAD.WIDE R14, R4.reuse, 0x4, R14 ;  /* 0x00000004040e7825 */ /* 0x042fe200078e020e */
[----:B------:R-:W-:Y:S02]  /*06c0*/  LEA.HI.X R21, R21, UR7, R24, 0x2, P0 ;  /* 0x0000000715157c11 */ /* 0x000fe400080f1418 */
[----:B------:R-:W-:Y:S01]  /*06d0*/  CS2R R24, SRZ ;  /* 0x0000000000187805 */ /* 0x000fe2000001ff00 */
[----:B------:R-:W-:Y:S01]  /*06e0*/  IMAD.WIDE R18, R4, 0x4, R18 ;  /* 0x0000000404127825 */ /* 0x000fe200078e0212 */
[----:B------:R0:W3:Y:S01]  /*06f0*/  @!P2 LDG.E.EL R22, desc[UR4][R14.64+-0x400] ;  /* 0xfffc00040e16a981 */ /* 0x0000e2000c2e1900 */
[----:B------:R-:W-:-:S03]  /*0700*/  ULDC.64 UR6, c[0x0][0x2d8] ;  /* 0x0000b60000067ab9 */ /* 0x000fc60000000a00 */
[----:B------:R1:W3:Y:S01]  /*0710*/  @!P2 LDG.E.EL R23, desc[UR4][R20.64+-0x400] ;  /* 0xfffc00041417a981 */ /* 0x0002e2000c2e1900 */
[----:B------:R-:W-:-:S03]  /*0720*/  IMAD.WIDE R16, R4, 0x4, R16 ;  /* 0x0000000404107825 */ /* 0x000fc600078e0210 */
[----:B------:R-:W3:Y:S04]  /*0730*/  @!P2 LDG.E.EL R24, desc[UR4][R18.64+-0x400] ;  /* 0xfffc00041218a981 */ /* 0x000ee8000c2e1900 */
[----:B------:R5:W3:Y:S01]  /*0740*/  @!P2 LDG.E.EL R25, desc[UR4][R16.64+-0x400] ;  /* 0xfffc00041019a981 */ /* 0x000ae2000c2e1900 */
[----:B------:R-:W-:Y:S02]  /*0750*/  IMAD R8, R8, 0xc0, RZ ;  /* 0x000000c008087824 */ /* 0x000fe400078e02ff */
[----:B------:R-:W-:Y:S01]  /*0760*/  IMAD.MOV.U32 R28, RZ, RZ, RZ ;  /* 0x000000ffff1c7224 */ /* 0x000fe200078e00ff */
[----:B--2---:R-:W-:-:S05]  /*0770*/  SEL R30, R30, RZ, !P5 ;  /* 0x000000ff1e1e7207 */ /* 0x004fca0006800000 */
[----:B------:R-:W-:Y:S01]  /*0780*/  FADD R30, R30, 9.9999997473787516356e-06 ;  /* 0x3727c5ac1e1e7421 */ /* 0x000fe20000000000 */
[----:B------:R-:W-:-:S03]  /*0790*/  SEL R3, R3, RZ, P6 ;  /* 0x000000ff03037207 */ /* 0x000fc60003000000 */
[----:B------:R-:W2:Y:S02]  /*07a0*/  MUFU.SQRT R27, R30 ;  /* 0x0000001e001b7308 */ /* 0x000ea40000002000 */
[----:B0-----:R-:W-:-:S06]  /*07b0*/  FADD R15, R3, 9.9999997473787516356e-06 ;  /* 0x3727c5ac030f7421 */ /* 0x001fcc0000000000 */
[----:B-1----:R-:W0:Y:S01]  /*07c0*/  MUFU.SQRT R20, R15 ;  /* 0x0000000f00147308 */ /* 0x002e220000002000 */
[C---:B--2---:R-:W-:Y:S01]  /*07d0*/  FSETP.GT.AND P3, PT, R27.reuse, 8.50705917302346158658e+37, PT ;  /* 0x7e8000001b00780b */ /* 0x044fe20003f64000 */
[----:B------:R-:W-:Y:S01]  /*07e0*/  IMAD.MOV.U32 R3, RZ, RZ, 0x3e800000 ;  /* 0x3e800000ff037424 */ /* 0x000fe200078e00ff */
[----:B------:R-:W-:Y:S02]  /*07f0*/  FSETP.GEU.AND P0, PT, R27, 1.175494350822287508e-38, PT ;  /* 0x008000001b00780b */ /* 0x000fe40003f0e000 */
[----:B0-----:R-:W-:Y:S02]  /*0800*/  FSETP.GT.AND P1, PT, R20, 8.50705917302346158658e+37, PT ;  /* 0x7e8000001400780b */ /* 0x001fe40003f24000 */
[----:B------:R-:W-:-:S07]  /*0810*/  FSEL R14, R3, 1, P3 ;  /* 0x3f800000030e7808 */ /* 0x000fce0001800000 */
[----:B------:R-:W-:Y:S01]  /*0820*/  @P3 FMUL R27, R27, 0.25 ;  /* 0x3e8000001b1b3820 */ /* 0x000fe20000400000 */
[----:B------:R-:W-:-:S03]  /*0830*/  FSETP.GEU.AND P3, PT, R20, 1.175494350822287508e-38, PT ;  /* 0x008000001400780b */ /* 0x000fc60003f6e000 */
[----:B------:R-:W-:Y:S01]  /*0840*/  @!P0 FMUL R27, R27, 16777216 ;  /* 0x4b8000001b1b8820 */ /* 0x000fe20000400000 */
[----:B------:R-:W-:-:S05]  /*0850*/  @P1 FMUL R20, R20, 0.25 ;  /* 0x3e80000014141820 */ /* 0x000fca0000400000 */
[----:B------:R-:W0:Y:S04]  /*0860*/  MUFU.RCP R27, R27 ;  /* 0x0000001b001b7308 */ /* 0x000e280000001000 */
[----:B------:R-:W-:-:S06]  /*0870*/  @!P3 FMUL R20, R20, 16777216 ;  /* 0x4b8000001414b820 */ /* 0x000fcc0000400000 */
[----:B------:R-:W1:Y:S01]  /*0880*/  MUFU.RCP R20, R20 ;  /* 0x0000001400147308 */ /* 0x000e620000001000 */
[----:B------:R-:W-:Y:S02]  /*0890*/  FSEL R15, R3, 1, P1 ;  /* 0x3f800000030f7808 */ /* 0x000fe40000800000 */
[----:B-----5:R-:W-:Y:S01]  /*08a0*/  SEL R17, R2, RZ, !P5 ;  /* 0x000000ff02117207 */ /* 0x020fe20006800000 */
[----:B------:R-:W-:Y:S01]  /*08b0*/  @!P0 FMUL R14, R14, 16777216 ;  /* 0x4b8000000e0e8820 */ /* 0x000fe20000400000 */
[----:B------:R-:W-:Y:S01]  /*08c0*/  SEL R2, R35, RZ, !P5 ;  /* 0x000000ff23027207 */ /* 0x000fe20006800000 */
[----:B------:R-:W-:-:S04]  /*08d0*/  @!P3 FMUL R15, R15, 16777216 ;  /* 0x4b8000000f0fb820 */ /* 0x000fc80000400000 */
[----:B------:R-:W-:Y:S02]  /*08e0*/  FADD R2, R2, -R17 ;  /* 0x8000001102027221 */ /* 0x000fe40000000000 */
[----:B------:R-:W2:Y:S01]  /*08f0*/  LDC.64 R16, c[0x0][0x2e0] ;  /* 0x0000b800ff107b82 */ /* 0x000ea20000000a00 */
[----:B------:R-:W-:Y:S02]  /*0900*/  SEL R19, R0, RZ, P6 ;  /* 0x000000ff00137207 */ /* 0x000fe40003000000 */
[----:B------:R-:W-:Y:S01]  /*0910*/  SEL R0, R11, RZ, P6 ;  /* 0x000000ff0b007207 */ /* 0x000fe20003000000 */
[----:B0-----:R-:W-:Y:S01]  /*0920*/  FMUL R11, R27, R14 ;  /* 0x0000000e1b0b7220 */ /* 0x001fe20000400000 */
[----:B-1----:R-:W-:Y:S01]  /*0930*/  FMUL R21, R20, R15 ;  /* 0x0000000f14157220 */ /* 0x002fe20000400000 */
[----:B------:R-:W-:Y:S02]  /*0940*/  SEL R15, R34, RZ, !P5 ;  /* 0x000000ff220f7207 */ /* 0x000fe40006800000 */
[----:B------:R-:W-:Y:S01]  /*0950*/  FADD R0, R0, -R19 ;  /* 0x8000001300007221 */ /* 0x000fe20000000000 */
[----:B------:R-:W-:Y:S01]  /*0960*/  FMUL R2, R11, R2 ;  /* 0x000000020b027220 */ /* 0x000fe20000400000 */
[----:B------:R-:W0:Y:S01]  /*0970*/  LDC.64 R18, c[0x0][0x2f8] ;  /* 0x0000be00ff127b82 */ /* 0x000e220000000a00 */
[----:B----4-:R-:W-:Y:S01]  /*0980*/  SEL R36, R36, RZ, !P5 ;  /* 0x000000ff24247207 */ /* 0x010fe20006800000 */
[----:B------:R-:W-:Y:S01]  /*0990*/  FMUL R0, R21, R0 ;  /* 0x0000000015007220 */ /* 0x000fe20000400000 */
[----:B------:R-:W-:-:S03]  /*09a0*/  SEL R37, R37, RZ, P6 ;  /* 0x000000ff25257207 */ /* 0x000fc60003000000 */
[----:B------:R-:W-:Y:S02]  /*09b0*/  FFMA R2, R15, R2, R36 ;  /* 0x000000020f027223 */ /* 0x000fe40000000024 */
[----:B------:R-:W1:Y:S01]  /*09c0*/  LDC.64 R14, c[0x0][0x2f0] ;  /* 0x0000bc00ff0e7b82 */ /* 0x000e620000000a00 */
[----:B------:R-:W-:Y:S02]  /*09d0*/  SEL R12, R12, RZ, P6 ;  /* 0x000000ff0c0c7207 */ /* 0x000fe40003000000 */
[----:B------:R-:W-:Y:S02]  /*09e0*/  FSETP.GTU.AND P1, PT, R2, RZ, PT ;  /* 0x000000ff0200720b */ /* 0x000fe40003f2c000 */
[----:B------:R-:W-:Y:S01]  /*09f0*/  SEL R26, R26, RZ, !P2 ;  /* 0x000000ff1a1a7207 */ /* 0x000fe20005000000 */
[----:B------:R-:W-:Y:S01]  /*0a00*/  FFMA R37, R12, R0, R37 ;  /* 0x000000000c257223 */ /* 0x000fe20000000025 */
[----:B------:R-:W-:Y:S02]  /*0a10*/  FSEL R0, R2, RZ, P1 ;  /* 0x000000ff02007208 */ /* 0x000fe40000800000 */
[----:B------:R-:W-:Y:S01]  /*0a20*/  IADD3 R11, P1, P3, R9, R4, R8 ;  /* 0x00000004090b7210 */ /* 0x000fe20007b3e008 */
[----:B------:R-:W-:Y:S01]  /*0a30*/  FADD R26, R26, 9.9999997473787516356e-06 ;  /* 0x3727c5ac1a1a7421 */ /* 0x000fe20000000000 */
[----:B------:R-:W-:-:S02]  /*0a40*/  FSETP.GTU.AND P0, PT, R37, RZ, PT ;  /* 0x000000ff2500720b */ /* 0x000fc40003f0c000 */
[----:B------:R-:W-:Y:S01]  /*0a50*/  SHF.R.S32.HI R9, RZ, 0x1f, R8 ;  /* 0x0000001fff097819 */ /* 0x000fe20000011408 */
[----:B------:R4:W5:Y:S01]  /*0a60*/  MUFU.SQRT R2, R26 ;  /* 0x0000001a00027308 */ /* 0x0009620000002000 */
[----:B------:R-:W-:Y:S02]  /*0a70*/  FSEL R8, R37, RZ, P0 ;  /* 0x000000ff25087208 */ /* 0x000fe40000000000 */
[----:B------:R-:W-:Y:S02]  /*0a80*/  FSETP.GEU.AND P0, PT, R0, 6, PT ;  /* 0x40c000000000780b */ /* 0x000fe40003f0e000 */
[----:B------:R-:W-:Y:S02]  /*0a90*/  IADD3.X R32, R32, R33, R9, P1, P3 ;  /* 0x0000002120207210 */ /* 0x000fe40000fe6409 */
[----:B------:R-:W-:Y:S02]  /*0aa0*/  FSETP.GEU.AND P1, PT, R8, 6, PT ;  /* 0x40c000000800780b */ /* 0x000fe40003f2e000 */
[----:B------:R-:W-:-:S02]  /*0ab0*/  FSETP.NAN.AND P3, PT, R0, R0, PT ;  /* 0x000000000000720b */ /* 0x000fc40003f68000 */
[----:B---3--:R-:W-:Y:S02]  /*0ac0*/  SEL R13, R13, RZ, !P4 ;  /* 0x000000ff0d0d7207 */ /* 0x008fe40006000000 */
[----:B------:R-:W-:Y:S01]  /*0ad0*/  CS2R R30, SRZ ;  /* 0x00000000001e7805 */ /* 0x000fe2000001ff00 */
[----:B--2---:R-:W-:Y:S01]  /*0ae0*/  IMAD.WIDE R16, R4, 0x4, R16 ;  /* 0x0000000404107825 */ /* 0x004fe200078e0210 */
[----:B----4-:R-:W2:Y:S01]  /*0af0*/  LDC.64 R26, c[0x0][0x248] ;  /* 0x00009200ff1a7b82 */ /* 0x010ea20000000a00 */
[----:B------:R-:W-:Y:S02]  /*0b00*/  @P0 FSEL R0, R0, 6, P3 ;  /* 0x40c0000000000808 */ /* 0x000fe40001800000 */
[----:B------:R-:W-:Y:S01]  /*0b10*/  FSETP.NAN.AND P3, PT, R8, R8, PT ;  /* 0x000000080800720b */ /* 0x000fe20003f68000 */
[----:B------:R-:W-:Y:S01]  /*0b20*/  FADD R9, R13, 9.9999997473787516356e-06 ;  /* 0x3727c5ac0d097421 */ /* 0x000fe20000000000 */
[----:B-----5:R-:W-:Y:S01]  /*0b30*/  FSETP.GT.AND P0, PT, R2, 8.50705917302346158658e+37, PT ;  /* 0x7e8000000200780b */ /* 0x020fe20003f04000 */
[----:B------:R3:W4:Y:S01]  /*0b40*/  @!P4 LDG.E.EL R30, desc[UR4][R16.64+-0x500] ;  /* 0xfffb0004101ec981 */ /* 0x000722000c2e1900 */
[----:B------:R-:W-:Y:S01]  /*0b50*/  @P1 FSEL R8, R8, 6, P3 ;  /* 0x40c0000008081808 */ /* 0x000fe20001800000 */
[----:B------:R-:W5:Y:S01]  /*0b60*/  LDC.64 R12, c[0x0][0x220] ;  /* 0x00008800ff0c7b82 */ /* 0x000f620000000a00 */
[----:B------:R-:W-:Y:S01]  /*0b70*/  FSETP.GEU.AND P3, PT, R2, 1.175494350822287508e-38, PT ;  /* 0x008000000200780b */ /* 0x000fe20003f6e000 */
[----:B------:R-:W0:Y:S01]  /*0b80*/  MUFU.SQRT R9, R9 ;  /* 0x0000000900097308 */ /* 0x000e220000002000 */
[----:B------:R-:W-:-:S07]  /*0b90*/  LEA R20, P1, R11, UR6, 0x2 ;  /* 0x000000060b147c11 */ /* 0x000fce000f8210ff */
[----:B------:R-:W-:-:S04]  /*0ba0*/  @P0 FMUL R2, R2, 0.25 ;  /* 0x3e80000002020820 */ /* 0x000fc80000400000 */
[----:B------:R-:W-:Y:S01]  /*0bb0*/  @!P3 FMUL R2, R2, 16777216 ;  /* 0x4b8000000202b820 */ /* 0x000fe20000400000 */
[----:B------:R-:W-:-:S05]  /*0bc0*/  LEA.HI.X R21, R11, UR7, R32, 0x2, P1 ;  /* 0x000000070b157c11 */ /* 0x000fca00088f1420 */
[----:B------:R-:W2:Y:S01]  /*0bd0*/  MUFU.RCP R2, R2 ;  /* 0x0000000200027308 */ /* 0x000ea20000001000 */
[----:B------:R-:W4:Y:S01]  /*0be0*/  @!P4 LDG.E.EL R28, desc[UR4][R20.64+-0x500] ;  /* 0xfffb0004141cc981 */ /* 0x000f22000c2e1900 */
[----:B------:R-:W-:Y:S01]  /*0bf0*/  IMAD.MOV.U32 R11, RZ, RZ, RZ ;  /* 0x000000ffff0b7224 */ /* 0x000fe200078e00ff */
[----:B------:R-:W-:Y:S01]  /*0c00*/  FSEL R33, R3, 1, P0 ;  /* 0x3f80000003217808 */ /* 0x000fe20000000000 */
[C---:B-1----:R-:W-:Y:S01]  /*0c10*/  IMAD.WIDE R14, R4.reuse, 0x4, R14 ;  /* 0x00000004040e7825 */ /* 0x042fe200078e020e */
[----:B0-----:R-:W-:Y:S01]  /*0c20*/  FSETP.GT.AND P0, PT, R9, 8.50705917302346158658e+37, PT ;  /* 0x7e8000000900780b */ /* 0x001fe20003f04000 */
[----:B------:R-:W-:Y:S02]  /*0c30*/  ULDC.64 UR6, c[0x0][0x238] ;  /* 0x00008e0000067ab9 */ /* 0x000fe40000000a00 */
[C---:B------:R-:W-:Y:S01]  /*0c40*/  IMAD.WIDE R18, R4.reuse, 0x4, R18 ;  /* 0x0000000404127825 */ /* 0x040fe200078e0212 */
[----:B------:R-:W-:Y:S01]  /*0c50*/  ISETP.GE.AND P1, PT, R4, 0x40, PT ;  /* 0x000000400400780c */ /* 0x000fe20003f26270 */
[----:B------:R5:W4:Y:S01]  /*0c60*/  @!P4 LDG.E.EL R11, desc[UR4][R14.64+-0x500] ;  /* 0xfffb00040e0bc981 */ /* 0x000b22000c2e1900 */
[----:B------:R-:W-:Y:S01]  /*0c70*/  SEL R22, R22, RZ, !P2 ;  /* 0x000000ff16167207 */ /* 0x000fe20005000000 */
[----:B------:R-:W-:Y:S01]  /*0c80*/  @!P3 FMUL R33, R33, 16777216 ;  /* 0x4b8000002121b820 */ /* 0x000fe20000400000 */
[----:B------:R-:W-:Y:S01]  /*0c90*/  SEL R23, R23, RZ, !P2 ;  /* 0x000000ff17177207 */ /* 0x000fe20005000000 */
[----:B------:R0:W4:Y:S01]  /*0ca0*/  @!P4 LDG.E.EL R31, desc[UR4][R18.64+-0x500] ;  /* 0xfffb0004121fc981 */ /* 0x000122000c2e1900 */
[----:B---3--:R-:W-:-:S02]  /*0cb0*/  IMAD.MOV.U32 R16, RZ, RZ, RZ ;  /* 0x000000ffff107224 */ /* 0x008fc400078e00ff */
[----:B--2---:R-:W-:Y:S01]  /*0cc0*/  FMUL R33, R2, R33 ;  /* 0x0000002102217220 */ /* 0x004fe20000400000 */
[----:B------:R-:W-:Y:S01]  /*0cd0*/  FSETP.GEU.AND P3, PT, R9, 1.175494350822287508e-38, PT ;  /* 0x008000000900780b */ /* 0x000fe20003f6e000 */
[----:B------:R-:W-:Y:S01]  /*0ce0*/  FADD R2, R23, -R22 ;  /* 0x8000001617027221 */ /* 0x000fe20000000000 */
[----:B-----5:R-:W-:Y:S01]  /*0cf0*/  IMAD.WIDE R14, R4, 0x4, R12 ;  /* 0x00000004040e7825 */ /* 0x020fe200078e020c */
[----:B------:R-:W-:Y:S01]  /*0d00*/  SEL R17, R24, RZ, !P2 ;  /* 0x000000ff18117207 */ /* 0x000fe20005000000 */
[----:B------:R-:W1:Y:S01]  /*0d10*/  LDC.64 R12, c[0x0][0x270] ;  /* 0x00009c00ff0c7b82 */ /* 0x000e620000000a00 */
[----:B------:R-:W-:Y:S01]  /*0d20*/  SEL R20, R25, RZ, !P2 ;  /* 0x000000ff19147207 */ /* 0x000fe20005000000 */
[----:B------:R-:W-:Y:S01]  /*0d30*/  @P0 FMUL R9, R9, 0.25 ;  /* 0x3e80000009090820 */ /* 0x000fe20000400000 */
[----:B0-----:R-:W-:Y:S01]  /*0d40*/  FSEL R18, R3, 1, P0 ;  /* 0x3f80000003127808 */ /* 0x001fe20000000000 */
[----:B------:R-:W-:Y:S01]  /*0d50*/  FMUL R2, R33, R2 ;  /* 0x0000000221027220 */ /* 0x000fe20000400000 */
[----:B------:R-:W-:Y:S01]  /*0d60*/  ISETP.NE.AND P0, PT, R10, 0x40, PT ;  /* 0x000000400a00780c */ /* 0x000fe20003f05270 */
[----:B------:R0:W2:Y:S02]  /*0d70*/  @!P1 LDG.E.EL R16, desc[UR4][R14.64] ;  /* 0x000000040e109981 */ /* 0x0000a4000c2e1900 */
[----:B------:R-:W-:Y:S01]  /*0d80*/  FFMA R2, R17, R2, R20 ;  /* 0x0000000211027223 */ /* 0x000fe20000000014 */
[----:B------:R-:W-:-:S02]  /*0d90*/  IMAD.MOV.U32 R17, RZ, RZ, RZ ;  /* 0x000000ffff117224 */ /* 0x000fc400078e00ff */
[----:B------:R-:W-:Y:S01]  /*0da0*/  @!P3 FMUL R9, R9, 16777216 ;  /* 0x4b8000000909b820 */ /* 0x000fe20000400000 */
[----:B------:R-:W-:Y:S01]  /*0db0*/  @!P3 FMUL R18, R18, 16777216 ;  /* 0x4b8000001212b820 */ /* 0x000fe20000400000 */
[----:B------:R-:W-:Y:S01]  /*0dc0*/  IMAD.WIDE R26, R4, 0x4, R26 ;  /* 0x00000004041a7825 */ /* 0x000fe200078e021a */
[----:B------:R-:W-:-:S04]  /*0dd0*/  FSETP.GTU.AND P3, PT, R2, RZ, PT ;  /* 0x000000ff0200720b */ /* 0x000fc80003f6c000 */
[----:B------:R-:W-:Y:S01]  /*0de0*/  FSEL R2, R2, RZ, P3 ;  /* 0x000000ff02027208 */ /* 0x000fe20001800000 */
[----:B------:R3:W5:Y:S01]  /*0df0*/  @!P0 LDG.E.EL R17, desc[UR4][R26.64+-0x100] ;  /* 0xffff00041a118981 */ /* 0x000762000c2e1900 */
[----:B------:R-:W-:Y:S01]  /*0e00*/  ISETP.NE.AND P3, PT, R10, 0x80, PT ;  /* 0x000000800a00780c */ /* 0x000fe20003f65270 */
[----:B0-----:R-:W-:Y:S02]  /*0e10*/  IMAD.MOV.U32 R15, RZ, RZ, RZ ;  /* 0x000000ffff0f7224 */ /* 0x001fe400078e00ff */
[----:B-1----:R-:W-:-:S10]  /*0e20*/  IMAD.WIDE R12, R4, 0x4, R12 ;  /* 0x00000004040c7825 */ /* 0x002fd400078e020c */
[----:B------:R0:W5:Y:S01]  /*0e30*/  @!P3 LDG.E.EL R15, desc[UR4][R12.64+-0x200] ;  /* 0xfffe00040c0fb981 */ /* 0x000162000c2e1900 */
[----:B------:R-:W1:Y:S01]  /*0e40*/  MUFU.RCP R9, R9 ;  /* 0x0000000900097308 */ /* 0x000e620000001000 */
[----:B------:R-:W-:Y:S02]  /*0e50*/  @P5 FSEL R0, R8, RZ, P6 ;  /* 0x000000ff08005208 */ /* 0x000fe40003000000 */
[----:B------:R-:W-:Y:S01]  /*0e60*/  FSETP.GEU.AND P5, PT, R2, 6, PT ;  /* 0x40c000000200780b */ /* 0x000fe20003fae000 */
[----:B-1----:R-:W-:Y:S01]  /*0e70*/  FMUL R21, R9, R18 ;  /* 0x0000001209157220 */ /* 0x002fe20000400000 */
[----:B------:R-:W-:Y:S02]  /*0e80*/  P2R R23, PR, RZ, 0x10 ;  /* 0x00000010ff177803 */ /* 0x000fe40000000000 */
[----:B------:R-:W-:Y:S01]  /*0e90*/  P2R R22, PR, RZ, 0x4 ;  /* 0x00000004ff167803 */ /* 0x000fe20000000000 */
[----:B---3--:R-:W-:Y:S01]  /*0ea0*/  IMAD.MOV.U32 R27, RZ, RZ, RZ ;  /* 0x000000ffff1b7224 */ /* 0x008fe200078e00ff */
[----:B----4-:R-:W-:-:S02]  /*0eb0*/  SEL R19, R30, RZ, !P4 ;  /* 0x000000ff1e137207 */ /* 0x010fc40006000000 */
[----:B------:R-:W-:-:S05]  /*0ec0*/  SEL R14, R28, RZ, !P4 ;  /* 0x000000ff1c0e7207 */ /* 0x000fca0006000000 */
[----:B------:R-:W-:Y:S01]  /*0ed0*/  FADD R14, R14, -R19 ;  /* 0x800000130e0e7221 */ /* 0x000fe20000000000 */
[----:B------:R-:W-:-:S03]  /*0ee0*/  SEL R11, R11, RZ, !P4 ;  /* 0x000000ff0b0b7207 */ /* 0x000fc60006000000 */
[----:B------:R-:W-:Y:S02]  /*0ef0*/  FMUL R14, R21, R14 ;  /* 0x0000000e150e7220 */ /* 0x000fe40000400000 */
[----:B------:R-:W1:Y:S01]  /*0f00*/  LDC.64 R20, c[0x0][0x298] ;  /* 0x0000a600ff147b82 */ /* 0x000e620000000a00 */
[----:B------:R-:W-:-:S05]  /*0f10*/  SEL R18, R31, RZ, !P4 ;  /* 0x000000ff1f127207 */ /* 0x000fca0006000000 */
[----:B------:R-:W-:-:S05]  /*0f20*/  FFMA R14, R11, R14, R18 ;  /* 0x0000000e0b0e7223 */ /* 0x000fca0000000012 */
[----:B------:R-:W-:Y:S02]  /*0f30*/  FSETP.GTU.AND P6, PT, R14, RZ, PT ;  /* 0x000000ff0e00720b */ /* 0x000fe40003fcc000 */
[----:B--2---:R-:W-:Y:S02]  /*0f40*/  SEL R16, R16, RZ, !P1 ;  /* 0x000000ff10107207 */ /* 0x004fe40004800000 */
[----:B------:R-:W-:Y:S02]  /*0f50*/  FSEL R9, R14, RZ, P6 ;  /* 0x000000ff0e097208 */ /* 0x000fe40003000000 */
[----:B------:R-:W-:Y:S01]  /*0f60*/  FSETP.NAN.AND P6, PT, R2, R2, PT ;  /* 0x000000020200720b */ /* 0x000fe20003fc8000 */
[----:B------:R-:W-:-:S03]  /*0f70*/  FADD R16, R16, 9.9999997473787516356e-06 ;  /* 0x3727c5ac10107421 */ /* 0x000fc60000000000 */
[----:B------:R-:W-:Y:S01]  /*0f80*/  @P5 FSEL R2, R2, 6, P6 ;  /* 0x40c0000002025808 */ /* 0x000fe20003000000 */
[----:B------:R-:W2:Y:S01]  /*0f90*/  MUFU.SQRT R11, R16 ;  /* 0x00000010000b7308 */ /* 0x000ea20000002000 */
[----:B------:R-:W-:Y:S02]  /*0fa0*/  FSETP.GEU.AND P5, PT, R9, 6, PT ;  /* 0x40c000000900780b */ /* 0x000fe40003fae000 */
[----:B-----5:R-:W-:Y:S02]  /*0fb0*/  SEL R17, R17, RZ, !P0 ;  /* 0x000000ff11117207 */ /* 0x020fe40004000000 */
[----:B0-----:R-:W-:-:S03]  /*0fc0*/  IADD3 R12, P6, R6, UR6, RZ ;  /* 0x00000006060c7c10 */ /* 0x001fc6000ffde0ff */
[----:B------:R-:W-:Y:S01]  /*0fd0*/  FADD R8, R17, 9.9999997473787516356e-06 ;  /* 0x3727c5ac11087421 */ /* 0x000fe20000000000 */
[----:B------:R-:W-:Y:S01]  /*0fe0*/  IADD3.X R13, R7, UR7, RZ, P6, !PT ;  /* 0x00000007070d7c10 */ /* 0x000fe2000b7fe4ff */
[----:B------:R-:W-:Y:S01]  /*0ff0*/  ULDC.64 UR6, c[0x0][0x260] ;  /* 0x0000980000067ab9 */ /* 0x000fe20000000a00 */
[----:B------:R-:W-:-:S03]  /*1000*/  FSETP.NAN.AND P6, PT, R9, R9, PT ;  /* 0x000000090900720b */ /* 0x000fc60003fc8000 */
[----:B------:R-:W0:Y:S01]  /*1010*/  MUFU.SQRT R8, R8 ;  /* 0x0000000800087308 */ /* 0x000e220000002000 */
[----:B------:R-:W-:Y:S02]  /*1020*/  @P5 FSEL R9, R9, 6, P6 ;  /* 0x40c0000009095808 */ /* 0x000fe40003000000 */
[----:B--2---:R-:W-:Y:S02]  /*1030*/  FSETP.GT.AND P5, PT, R11, 8.50705917302346158658e+37, PT ;  /* 0x7e8000000b00780b */ /* 0x004fe40003fa4000 */
[----:B------:R-:W-:Y:S02]  /*1040*/  IADD3 R14, P6, R6, UR6, RZ ;  /* 0x00000006060e7c10 */ /* 0x000fe4000ffde0ff */
[----:B------:R-:W-:Y:S02]  /*1050*/  SEL R16, R15, RZ, !P3 ;  /* 0x000000ff0f107207 */ /* 0x000fe40005800000 */
[----:B------:R-:W-:Y:S02]  /*1060*/  IADD3.X R15, R7, UR7, RZ, P6, !PT ;  /* 0x00000007070f7c10 */ /* 0x000fe4000b7fe4ff */
[----:B------:R-:W-:Y:S01]  /*1070*/  IADD3 R18, P6, R6, UR8, RZ ;  /* 0x0000000806127c10 */ /* 0x000fe2000ffde0ff */
[----:B------:R-:W-:Y:S01]  /*1080*/  FADD R17, R16, 9.9999997473787516356e-06 ;  /* 0x3727c5ac10117421 */ /* 0x000fe20000000000 */
[----:B------:R-:W-:-:S02]  /*1090*/  FSEL R6, R3, 1, P5 ;  /* 0x3f80000003067808 */ /* 0x000fc40002800000 */
[----:B------:R-:W-:Y:S02]  /*10a0*/  IADD3.X R19, R7, UR9, RZ, P6, !PT ;  /* 0x0000000907137c10 */ /* 0x000fe4000b7fe4ff */
[C---:B------:R-:W-:Y:S01]  /*10b0*/  FSETP.GEU.AND P6, PT, R11.reuse, 1.175494350822287508e-38, PT ;  /* 0x008000000b00780b */ /* 0x040fe20003fce000 */
[----:B------:R-:W2:Y:S01]  /*10c0*/  MUFU.SQRT R17, R17 ;  /* 0x0000001100117308 */ /* 0x000ea20000002000 */
[----:B------:R-:W-:Y:S01]  /*10d0*/  @P5 FMUL R11, R11, 0.25 ;  /* 0x3e8000000b0b5820 */ /* 0x000fe20000400000 */
[C---:B0-----:R-:W-:Y:S02]  /*10e0*/  FSETP.GT.AND P5, PT, R8.reuse, 8.50705917302346158658e+37, PT ;  /* 0x7e8000000800780b */ /* 0x041fe40003fa4000 */
[----:B------:R-:W-:Y:S02]  /*10f0*/  FSETP.GEU.AND P4, PT, R8, 1.175494350822287508e-38, PT ;  /* 0x008000000800780b */ /* 0x000fe40003f8e000 */
[----:B------:R-:W-:-:S09]  /*1100*/  FSEL R16, R3, 1, P5 ;  /* 0x3f80000003107808 */ /* 0x000fd20002800000 */
[----:B------:R-:W-:Y:S01]  /*1110*/  @P5 FMUL R8, R8, 0.25 ;  /* 0x3e80000008085820 */ /* 0x000fe20000400000 */
[C---:B--2---:R-:W-:Y:S02]  /*1120*/  FSETP.GT.AND P5, PT, R17.reuse, 8.50705917302346158658e+37, PT ;  /* 0x7e8000001100780b */ /* 0x044fe40003fa4000 */
[----:B------:R-:W-:Y:S02]  /*1130*/  FSETP.GEU.AND P2, PT, R17, 1.175494350822287508e-38, PT ;  /* 0x008000001100780b */ /* 0x000fe40003f4e000 */
[----:B------:R-:W-:-:S09]  /*1140*/  FSEL R7, R3, 1, P5 ;  /* 0x3f80000003077808 */ /* 0x000fd20002800000 */
[----:B------:R-:W-:Y:S01]  /*1150*/  @P5 FMUL R17, R17, 0.25 ;  /* 0x3e80000011115820 */ /* 0x000fe20000400000 */
[----:B------:R-:W-:Y:S01]  /*1160*/  ISETP.NE.AND P5, PT, R10, 0xc0, PT ;  /* 0x000000c00a00780c */ /* 0x000fe20003fa5270 */
[----:B-1----:R-:W-:-:S12]  /*1170*/  IMAD.WIDE R24, R4, 0x4, R20 ;  /* 0x0000000404187825 */ /* 0x002fd800078e0214 */
[----:B------:R0:W2:Y:S01]  /*1180*/  @!P5 LDG.E.EL R27, desc[UR4][R24.64+-0x300] ;  /* 0xfffd0004181bd981 */ /* 0x0000a2000c2e1900 */
[----:B------:R-:W-:Y:S01]  /*1190*/  P2R R26, PR, RZ, 0x2 ;  /* 0x00000002ff1a7803 */ /* 0x000fe20000000000 */
[----:B0-----:R-:W0:Y:S01]  /*11a0*/  LDC.64 R24, c[0x0][0x210] ;  /* 0x00008400ff187b82 */ /* 0x001e220000000a00 */
[----:B------:R-:W-:Y:S01]  /*11b0*/  @!P6 FMUL R11, R11, 16777216 ;  /* 0x4b8000000b0be820 */ /* 0x000fe20000400000 */
[----:B------:R-:W-:Y:S01]  /*11c0*/  @!P6 FMUL R6, R6, 16777216 ;  /* 0x4b8000000606e820 */ /* 0x000fe20000400000 */
[----:B------:R-:W-:Y:S02]  /*11d0*/  IMAD.IADD R29, R4, 0x1, R29 ;  /* 0x00000001041d7824 */ /* 0x000fe400078e021d */
[----:B------:R-:W-:Y:S01]  /*11e0*/  @!P4 FMUL R8, R8, 16777216 ;  /* 0x4b8000000808c820 */ /* 0x000fe20000400000 */
[----:B------:R-:W-:Y:S01]  /*11f0*/  @!P4 FMUL R16, R16, 16777216 ;  /* 0x4b8000001010c820 */ /* 0x000fe20000400000 */
[----:B------:R-:W-:Y:S01]  /*1200*/  @!P2 FMUL R17, R17, 16777216 ;  /* 0x4b8000001111a820 */ /* 0x000fe20000400000 */
[----:B------:R-:W-:Y:S01]  /*1210*/  @!P2 FMUL R7, R7, 16777216 ;  /* 0x4b8000000707a820 */ /* 0x000fe20000400000 */
[----:B------:R-:W-:-:S02]  /*1220*/  ISETP.NE.AND P4, PT, R23, RZ, PT ;  /* 0x000000ff1700720c */ /* 0x000fc40003f85270 */
[----:B------:R-:W-:Y:S02]  /*1230*/  ISETP.NE.AND P2, PT, R22, RZ, PT ;  /* 0x000000ff1600720c */ /* 0x000fe40003f45270 */
[----:B------:R-:W1:Y:S01]  /*1240*/  LDC.64 R22, c[0x0][0x218] ;  /* 0x00008600ff167b82 */ /* 0x000e620000000a00 */
[----:B0-----:R-:W-:Y:S01]  /*1250*/  IMAD.WIDE R28, R29, 0x4, R24 ;  /* 0x000000041d1c7825 */ /* 0x001fe200078e0218 */
[----:B------:R-:W-:-:S03]  /*1260*/  CS2R R24, SRZ ;  /* 0x0000000000187805 */ /* 0x000fc6000001ff00 */
[----:B------:R-:W-:-:S03]  /*1270*/  IMAD.MOV.U32 R21, RZ, RZ, RZ ;  /* 0x000000ffff157224 */ /* 0x000fc600078e00ff */
[----:B------:R-:W3:Y:S04]  /*1280*/  @!P5 LDG.E.EL R24, desc[UR4][R18.64+-0x300] ;  /* 0xfffd00041218d981 */ /* 0x000ee8000c2e1900 */
[----:B------:R0:W4:Y:S01]  /*1290*/  @!P3 LDG.E.EL R21, desc[UR4][R14.64+-0x200] ;  /* 0xfffe00040e15b981 */ /* 0x000122000c2e1900 */
[C---:B-1----:R-:W-:Y:S01]  /*12a0*/  IMAD.WIDE R32, R4.reuse, 0x4, R22 ;  /* 0x0000000404207825 */ /* 0x042fe200078e0216 */
[----:B------:R-:W-:Y:S01]  /*12b0*/  CS2R R22, SRZ ;  /* 0x0000000000167805 */ /* 0x000fe2000001ff00 */
[----:B0-----:R-:W0:Y:S02]  /*12c0*/  LDC.64 R14, c[0x0][0x230] ;  /* 0x00008c00ff0e7b82 */ /* 0x001e240000000a00 */
[----:B0-----:R-:W-:-:S04]  /*12d0*/  IMAD.WIDE R18, R4, 0x4, R14 ;  /* 0x0000000404127825 */ /* 0x001fc800078e020e */
[----:B------:R-:W-:Y:S01]  /*12e0*/  IMAD.MOV.U32 R14, RZ, RZ, RZ ;  /* 0x000000ffff0e7224 */ /* 0x000fe200078e00ff */
[----:B------:R-:W0:Y:S02]  /*12f0*/  MUFU.RCP R15, R11 ;  /* 0x0000000b000f7308 */ /* 0x000e240000001000 */
[----:B0-----:R-:W-:Y:S01]  /*1300*/  FMUL R15, R15, R6 ;  /* 0x000000060f0f7220 */ /* 0x001fe20000400000 */
[----:B------:R-:W-:Y:S01]  /*1310*/  IMAD.MOV.U32 R6, RZ, RZ, RZ ;  /* 0x000000ffff067224 */ /* 0x000fe200078e00ff */
[----:B--2---:R-:W-:-:S05]  /*1320*/  SEL R27, R27, RZ, !P5 ;  /* 0x000000ff1b1b7207 */ /* 0x004fca0006800000 */
[----:B------:R-:W-:-:S04]  /*1330*/  FADD R27, R27, 9.9999997473787516356e-06 ;  /* 0x3727c5ac1b1b7421 */ /* 0x000fc80000000000 */
[----:B------:R-:W0:Y:S02]  /*1340*/  MUFU.SQRT R10, R27 ;  /* 0x0000001b000a7308 */ /* 0x000e240000002000 */
[----:B0-----:R-:W-:-:S04]  /*1350*/  FSETP.GT.AND P1, PT, R10, 8.50705917302346158658e+37, PT ;  /* 0x7e8000000a00780b */ /* 0x001fc80003f24000 */
[----:B------:R-:W-:Y:S01]  /*1360*/  FSEL R20, R3, 1, P1 ;  /* 0x3f80000003147808 */ /* 0x000fe20000800000 */
[----:B------:R-:W-:-:S06]  /*1370*/  IMAD.MOV.U32 R3, RZ, RZ, RZ ;  /* 0x000000ffff037224 */ /* 0x000fcc00078e00ff */
[----:B------:R0:W2:Y:S02]  /*1380*/  @!P0 LDG.E.EL R3, desc[UR4][R12.64+-0x100] ;  /* 0xffff00040c038981 */ /* 0x0000a4000c2e1900 */
[----:B0-----:R-:W0:Y:S01]  /*1390*/  LDC.64 R12, c[0x0][0x228] ;  /* 0x00008a00ff0c7b82 */ /* 0x001e220000000a00 */
[C---:B------:R-:W-:Y:S01]  /*13a0*/  FSETP.GEU.AND P6, PT, R10.reuse, 1.175494350822287508e-38, PT ;  /* 0x008000000a00780b */ /* 0x040fe20003fce000 */
[----:B------:R-:W-:Y:S01]  /*13b0*/  @P1 FMUL R10, R10, 0.25 ;  /* 0x3e8000000a0a1820 */ /* 0x000fe20000400000 */
[----:B------:R-:W-:-:S13]  /*13c0*/  ISETP.NE.AND P1, PT, R26, RZ, PT ;  /* 0x000000ff1a00720c */ /* 0x000fda0003f25270 */
[----:B------:R1:W5:Y:S04]  /*13d0*/  @!P1 LDG.E.EL R25, desc[UR4][R28.64] ;  /* 0x000000041c199981 */ /* 0x000368000c2e1900 */
[----:B------:R-:W2:Y:S01]  /*13e0*/  @!P1 LDG.E.EL R23, desc[UR4][R18.64] ;  /* 0x0000000412179981 */ /* 0x000ea2000c2e1900 */
[C---:B0-----:R-:W-:Y:S02]  /*13f0*/  IMAD.WIDE R30, R4.reuse, 0x4, R12 ;  /* 0x00000004041e7825 */ /* 0x041fe400078e020c */
[----:B------:R-:W1:Y:S03]  /*1400*/  LDC.64 R12, c[0x0][0x240] ;  /* 0x00009000ff0c7b82 */ /* 0x000e660000000a00 */
[----:B------:R0:W2:Y:S01]  /*1410*/  @!P1 LDG.E.EL R22, desc[UR4][R30.64] ;  /* 0x000000041e169981 */ /* 0x0000a2000c2e1900 */
[----:B-1----:R-:W-:-:S04]  /*1420*/  IMAD.WIDE R28, R4, 0x4, R12 ;  /* 0x00000004041c7825 */ /* 0x002fc800078e020c */
[----:B------:R-:W0:Y:S01]  /*1430*/  LDC.64 R12, c[0x0][0x250] ;  /* 0x00009400ff0c7b82 */ /* 0x000e220000000a00 */
[----:B------:R1:W2:Y:S01]  /*1440*/  @!P0 LDG.E.EL R14, desc[UR4][R28.64+-0x100] ;  /* 0xffff00041c0e8981 */ /* 0x0002a2000c2e1900 */
[----:B0-----:R-:W-:-:S06]  /*1450*/  IMAD.WIDE R30, R4, 0x4, R12 ;  /* 0x00000004041e7825 */ /* 0x001fcc00078e020c */
[----:B------:R-:W1:Y:S01]  /*1460*/  LDC.64 R12, c[0x0][0x258] ;  /* 0x00009600ff0c7b82 */ /* 0x000e620000000a00 */
[----:B------:R0:W5:Y:S01]  /*1470*/  @!P0 LDG.E.EL R6, desc[UR4][R30.64+-0x100] ;  /* 0xffff00041e068981 */ /* 0x000162000c2e1900 */
[----:B-1----:R-:W-:-:S06]  /*1480*/  IMAD.WIDE R28, R4, 0x4, R12 ;  /* 0x00000004041c7825 */ /* 0x002fcc00078e020c */
[----:B------:R-:W0:Y:S01]  /*1490*/  LDC.64 R12, c[0x0][0x268] ;  /* 0x00009a00ff0c7b82 */ /* 0x000e220000000a00 */
[----:B------:R-:W1:Y:S01]  /*14a0*/  MUFU.RCP R19, R8 ;  /* 0x0000000800137308 */ /* 0x000e620000001000 */
[----:B------:R-:W-:-:S06]  /*14b0*/  CS2R R26, SRZ ;  /* 0x00000000001a7805 */ /* 0x000fcc000001ff00 */
[----:B------:R0:W5:Y:S02]  /*14c0*/  @!P1 LDG.E.EL R26, desc[UR4][R32.64] ;  /* 0x00000004201a9981 */ /* 0x000164000c2e1900 */
[----:B0-----:R-:W-:Y:S02]  /*14d0*/  IMAD.WIDE R30, R4, 0x4, R12 ;  /* 0x00000004041e7825 */ /* 0x001fe400078e020c */
[----:B------:R-:W0:Y:S02]  /*14e0*/  LDC.64 R12, c[0x0][0x278] ;  /* 0x00009e00ff0c7b82 */ /* 0x000e240000000a00 */
[----:B-1----:R-:W-:Y:S01]  /*14f0*/  FMUL R18, R19, R16 ;  /* 0x0000001013127220 */ /* 0x002fe20000400000 */
[----:B------:R-:W-:Y:S01]  /*1500*/  IMAD.MOV.U32 R16, RZ, RZ, RZ ;  /* 0x000000ffff107224 */ /* 0x000fe200078e00ff */
[----:B------:R-:W1:Y:S05]  /*1510*/  MUFU.RCP R32, R17 ;  /* 0x0000001100207308 */ /* 0x000e6a0000001000 */
[----:B------:R0:W5:Y:S01]  /*1520*/  @!P0 LDG.E.EL R16, desc[UR4][R28.64+-0x100] ;  /* 0xffff00041c108981 */ /* 0x000162000c2e1900 */
[----:B------:R-:W-:Y:S01]  /*1530*/  @!P6 FMUL R10, R10, 16777216 ;  /* 0x4b8000000a0ae820 */ /* 0x000fe20000400000 */
[----:B0-----:R-:W-:-:S02]  /*1540*/  IMAD.WIDE R28, R4, 0x4, R12 ;  /* 0x00000004041c7825 */ /* 0x001fc400078e020c */
[----:B------:R-:W0:Y:S01]  /*1550*/  LDC.64 R12, c[0x0][0x280] ;  /* 0x0000a000ff0c7b82 */ /* 0x000e220000000a00 */
[----:B------:R-:W3:Y:S01]  /*1560*/  MUFU.RCP R11, R10 ;  /* 0x0000000a000b7308 */ /* 0x000ee20000001000 */
[----:B-1----:R-:W-:Y:S01]  /*1570*/  FMUL R19, R32, R7 ;  /* 0x0000000720137220 */ /* 0x002fe20000400000 */
[----:B------:R-:W-:Y:S02]  /*1580*/  IMAD.MOV.U32 R7, RZ, RZ, RZ ;  /* 0x000000ffff077224 */ /* 0x000fe400078e00ff */
[----:B------:R-:W-:Y:S02]  /*1590*/  IMAD.MOV.U32 R8, RZ, RZ, RZ ;  /* 0x000000ffff087224 */ /* 0x000fe400078e00ff */
[----:B------:R-:W-:Y:S02]  /*15a0*/  @!P6 FMUL R20, R20, 16777216 ;  /* 0x4b8000001414e820 */ /* 0x000fe40000400000 */
[----:B------:R0:W5:Y:S04]  /*15b0*/  @!P3 LDG.E.EL R7, desc[UR4][R30.64+-0x200] ;  /* 0xfffe00041e07b981 */ /* 0x000168000c2e1900 */
[----:B------:R1:W5:Y:S01]  /*15c0*/  @!P3 LDG.E.EL R8, desc[UR4][R28.64+-0x200] ;  /* 0xfffe00041c08b981 */ /* 0x000362000c2e1900 */
[----:B---3--:R-:W-:-:S02]  /*15d0*/  FMUL R20, R11, R20 ;  /* 0x000000140b147220 */ /* 0x008fc40000400000 */
[----:B------:R-:W3:Y:S01]  /*15e0*/  LDC.64 R10, c[0x0][0x2a0] ;  /* 0x0000a800ff0a7b82 */ /* 0x000ee20000000a00 */
[----:B0-----:R-:W-:-:S07]  /*15f0*/  IMAD.WIDE R30, R4, 0x4, R12 ;  /* 0x00000004041e7825 */ /* 0x001fce00078e020c */
[----:B------:R-:W0:Y:S08]  /*1600*/  LDC.64 R12, c[0x0][0x290] ;  /* 0x0000a400ff0c7b82 */ /* 0x000e300000000a00 */
[----:B-1----:R-:W1:Y:S01]  /*1610*/  LDC.64 R28, c[0x0][0x2a8] ;  /* 0x0000aa00ff1c7b82 */ /* 0x002e620000000a00 */
[----:B------:R-:W-:Y:S02]  /*1620*/  IMAD.MOV.U32 R17, RZ, RZ, RZ ;  /* 0x000000ffff117224 */ /* 0x000fe400078e00ff */
[----:B------:R-:W-:-:S04]  /*1630*/  IMAD.MOV.U32 R32, RZ, RZ, RZ ;  /* 0x000000ffff207224 */ /* 0x000fc800078e00ff */
[----:B------:R-:W5:Y:S01]  /*1640*/  @!P3 LDG.E.EL R17, desc[UR4][R30.64+-0x200] ;  /* 0xfffe00041e11b981 */ /* 0x000f62000c2e1900 */
[----:B---3--:R-:W-:-:S05]  /*1650*/  IMAD.WIDE R10, R4, 0x4, R10 ;  /* 0x00000004040a7825 */ /* 0x008fca00078e020a */
[----:B------:R-:W3:Y:S01]  /*1660*/  @!P5 LDG.E.EL R32, desc[UR4][R10.64+-0x300] ;  /* 0xfffd00040a20d981 */ /* 0x000ee2000c2e1900 */
[----:B0-----:R-:W-:-:S05]  /*1670*/  IMAD.WIDE R12, R4, 0x4, R12 ;  /* 0x00000004040c7825 */ /* 0x001fca00078e020c */
[----:B------:R0:W3:Y:S01]  /*1680*/  @!P5 LDG.E.EL R27, desc[UR4][R12.64+-0x300] ;  /* 0xfffd00040c1bd981 */ /* 0x0000e2000c2e1900 */
[----:B-1----:R-:W-:-:S04]  /*1690*/  IMAD.WIDE R28, R4, 0x4, R28 ;  /* 0x00000004041c7825 */ /* 0x002fc800078e021c */
[----:B------:R-:W-:-:S06]  /*16a0*/  IMAD.MOV.U32 R4, RZ, RZ, RZ ;  /* 0x000000ffff047224 */ /* 0x000fcc00078e00ff */
[----:B------:R-:W3:Y:S01]  /*16b0*/  @!P5 LDG.E.EL R4, desc[UR4][R28.64+-0x300] ;  /* 0xfffd00041c04d981 */ /* 0x000ee2000c2e1900 */
[----:B----4-:R-:W-:Y:S02]  /*16c0*/  SEL R21, R21, RZ, !P3 ;  /* 0x000000ff15157207 */ /* 0x010fe40005800000 */
[----:B------:R-:W-:Y:S02]  /*16d0*/  SEL R24, R24, RZ, !P5 ;  /* 0x000000ff18187207 */ /* 0x000fe40006800000 */
[----:B------:R-:W-:Y:S02]  /*16e0*/  @P2 FSEL R2, R9, R0, !P4 ;  /* 0x0000000009022208 */ /* 0x000fe40006000000 */
[----:B--2---:R-:W-:Y:S02]  /*16f0*/  SEL R3, R3, RZ, !P0 ;  /* 0x000000ff03037207 */ /* 0x004fe40004000000 */
[----:B-----5:R-:W-:Y:S02]  /*1700*/  SEL R25, R25, RZ, !P1 ;  /* 0x000000ff19197207 */ /* 0x020fe40004800000 */
[----:B0-----:R-:W-:-:S02]  /*1710*/  SEL R13, R22, RZ, !P1 ;  /* 0x000000ff160d7207 */ /* 0x001fc40004800000 */
[----:B------:R-:W-:-:S05]  /*1720*/  SEL R14, R14, RZ, !P0 ;  /* 0x000000ff0e0e7207 */ /* 0x000fca0004000000 */
[----:B------:R-:W-:-:S04]  /*1730*/  FADD R3, R3, -R14 ;  /* 0x8000000e03037221 */ /* 0x000fc80000000000 */
[----:B------:R-:W-:Y:S01]  /*1740*/  FMUL R3, R18, R3 ;  /* 0x0000000312037220 */ /* 0x000fe20000400000 */
[----:B------:R-:W-:Y:S02]  /*1750*/  SEL R6, R6, RZ, !P0 ;  /* 0x000000ff06067207 */ /* 0x000fe40004000000 */
[----:B------:R-:W-:Y:S02]  /*1760*/  SEL R26, R26, RZ, !P1 ;  /* 0x000000ff1a1a7207 */ /* 0x000fe40004800000 */
[----:B------:R-:W-:-:S05]  /*1770*/  SEL R30, R7, RZ, !P3 ;  /* 0x000000ff071e7207 */ /* 0x000fca0005800000 */
[----:B------:R-:W-:Y:S01]  /*1780*/  FADD R12, R21, -R30 ;  /* 0x8000001e150c7221 */ /* 0x000fe20000000000 */
[----:B------:R-:W-:-:S03]  /*1790*/  SEL R7, R8, RZ, !P3 ;  /* 0x000000ff08077207 */ /* 0x000fc60005800000 */
[----:B------:R-:W-:Y:S01]  /*17a0*/  FMUL R12, R19, R12 ;  /* 0x0000000c130c7220 */ /* 0x000fe20000400000 */
[----:B------:R-:W-:-:S05]  /*17b0*/  SEL R8, R17, RZ, !P3 ;  /* 0x000000ff11087207 */ /* 0x000fca0005800000 */
[----:B------:R-:W-:Y:S01]  /*17c0*/  FFMA R12, R7, R12, R8 ;  /* 0x0000000c070c7223 */ /* 0x000fe20000000008 */
[----:B---3--:R-:W-:Y:S02]  /*17d0*/  SEL R32, R32, RZ, !P5 ;  /* 0x000000ff20207207 */ /* 0x008fe40006800000 */
[----:B------:R-:W-:-:S05]  /*17e0*/  SEL R27, R27, RZ, !P5 ;  /* 0x000000ff1b1b7207 */ /* 0x000fca0006800000 */
[----:B------:R-:W-:-:S04]  /*17f0*/  FADD R7, R24, -R27 ;  /* 0x8000001b18077221 */ /* 0x000fc80000000000 */
[----:B------:R-:W-:Y:S01]  /*1800*/  FMUL R7, R20, R7 ;  /* 0x0000000714077220 */ /* 0x000fe20000400000 */
[----:B------:R-:W-:Y:S02]  /*1810*/  SEL R11, R4, RZ, !P5 ;  /* 0x000000ff040b7207 */ /* 0x000fe40006800000 */
[----:B------:R-:W-:-:S03]  /*1820*/  FSETP.GTU.AND P6, PT, R12, RZ, PT ;  /* 0x000000ff0c00720b */ /* 0x000fc60003fcc000 */
[----:B------:R-:W-:Y:S01]  /*1830*/  FFMA R7, R32, R7, R11 ;  /* 0x0000000720077223 */ /* 0x000fe2000000000b */
[----:B------:R-:W-:-:S04]  /*1840*/  FSEL R12, R12, RZ, P6 ;  /* 0x000000ff0c0c7208 */ /* 0x000fc80003000000 */
[----:B------:R-:W-:Y:S01]  /*1850*/  FSETP.GTU.AND P6, PT, R7, RZ, PT ;  /* 0x000000ff0700720b */ /* 0x000fe20003fcc000 */
[----:B------:R-:W-:-:S03]  /*1860*/  FADD R4, R25, -R26 ;  /* 0x8000001a19047221 */ /* 0x000fc60000000000 */
[----:B------:R-:W-:Y:S02]  /*1870*/  FSEL R11, R7, RZ, P6 ;  /* 0x000000ff070b7208 */ /* 0x000fe40003000000 */
[----:B------:R-:W-:Y:S01]  /*1880*/  FSETP.GEU.AND P6, PT, R12, 6, PT ;  /* 0x40c000000c00780b */ /* 0x000fe20003fce000 */
[----:B------:R-:W-:Y:S01]  /*1890*/  FMUL R4, R15, R4 ;  /* 0x000000040f047220 */ /* 0x000fe20000400000 */
[----:B------:R-:W-:Y:S02]  /*18a0*/  SEL R8, R23, RZ, !P1 ;  /* 0x000000ff17087207 */ /* 0x000fe40004800000 */
[----:B------:R-:W-:Y:S02]  /*18b0*/  SEL R7, R16, RZ, !P0 ;  /* 0x000000ff10077207 */ /* 0x000fe40004000000 */
[----:B------:R-:W-:Y:S01]  /*18c0*/  FSETP.NAN.AND P4, PT, R12, R12, PT ;  /* 0x0000000c0c00720b */ /* 0x000fe20003f88000 */
[----:B------:R-:W-:Y:S01]  /*18d0*/  FFMA R4, R13, R4, R8 ;  /* 0x000000040d047223 */ /* 0x000fe20000000008 */
[----:B------:R-:W-:Y:S01]  /*18e0*/  FSETP.GEU.AND P2, PT, R11, 6, PT ;  /* 0x40c000000b00780b */ /* 0x000fe20003f4e000 */
[----:B------:R-:W-:-:S02]  /*18f0*/  FFMA R3, R6, R3, R7 ;  /* 0x0000000306037223 */ /* 0x000fc40000000007 */
[----:B------:R-:W0:Y:S02]  /*1900*/  LDC.64 R6, c[0x0][0x350] ;  /* 0x0000d400ff067b82 */ /* 0x000e240000000a00 */
[----:B------:R-:W-:Y:S02]  /*1910*/  @P6 FSEL R12, R12, 6, P4 ;  /* 0x40c000000c0c6808 */ /* 0x000fe40002000000 */
[C---:B------:R-:W-:Y:S02]  /*1920*/  FSETP.GTU.AND P6, PT, R4.reuse, RZ, PT ;  /* 0x000000ff0400720b */ /* 0x040fe40003fcc000 */
[----:B------:R-:W-:Y:S02]  /*1930*/  FSETP.GTU.AND P4, PT, R3, RZ, PT ;  /* 0x000000ff0300720b */ /* 0x000fe40003f8c000 */
[----:B------:R-:W-:Y:S02]  /*1940*/  FSEL R13, R4, RZ, P6 ;  /* 0x000000ff040d7208 */ /* 0x000fe40003000000 */
[----:B------:R-:W-:-:S02]  /*1950*/  FSETP.NAN.AND P6, PT, R11, R11, PT ;  /* 0x0000000b0b00720b */ /* 0x000fc40003fc8000 */
[----:B------:R-:W-:Y:S02]  /*1960*/  FSEL R9, R3, RZ, P4 ;  /* 0x000000ff03097208 */ /* 0x000fe40002000000 */
[----:B------:R-:W-:Y:S02]  /*1970*/  @P2 FSEL R11, R11, 6, P6 ;  /* 0x40c000000b0b2808 */ /* 0x000fe40003000000 */
[----:B------:R-:W-:Y:S02]  /*1980*/  FSETP.GEU.AND P2, PT, R9, 6, PT ;  /* 0x40c000000900780b */ /* 0x000fe40003f4e000 */
[----:B------:R-:W-:Y:S02]  /*1990*/  FSETP.GEU.AND P4, PT, R13, 6, PT ;  /* 0x40c000000d00780b */ /* 0x000fe40003f8e000 */
[----:B------:R-:W-:Y:S02]  /*19a0*/  @P3 FSEL R12, R11, R2, !P5 ;  /* 0x000000020b0c3208 */ /* 0x000fe40006800000 */
[----:B------:R-:W-:-:S02]  /*19b0*/  FSETP.NAN.AND P3, PT, R9, R9, PT ;  /* 0x000000090900720b */ /* 0x000fc40003f68000 */
[----:B------:R-:W-:Y:S01]  /*19c0*/  FSETP.NAN.AND P5, PT, R13, R13, PT ;  /* 0x0000000d0d00720b */ /* 0x000fe20003fa8000 */
[----:B0-----:R-:W-:-:S04]  /*19d0*/  IMAD.WIDE R2, R5, 0x4, R6 ;  /* 0x0000000405027825 */ /* 0x001fc800078e0206 */
[----:B------:R-:W-:Y:S02]  /*19e0*/  @P2 FSEL R9, R9, 6, P3 ;  /* 0x40c0000009092808 */ /* 0x000fe40001800000 */
[----:B------:R-:W-:Y:S02]  /*19f0*/  @P4 FSEL R13, R13, 6, P5 ;  /* 0x40c000000d0d4808 */ /* 0x000fe40002800000 */
[----:B------:R-:W-:-:S05]  /*1a00*/  @P1 FSEL R13, R9, R12, !P0 ;  /* 0x0000000c090d1208 */ /* 0x000fca0004000000 */
[----:B------:R-:W-:Y:S01]  /*1a10*/  STG.E desc[UR4][R2.64], R13 ;  /* 0x0000000d02007986 */ /* 0x000fe2000c101904 */
[----:B------:R-:W-:Y:S05]  /*1a20*/  EXIT ;  /* 0x000000000000794d */ /* 0x000fea0003800000 */
.L_x_0:
[----:B------:R-:W-:-:S00]  /*1a30*/  BRA `(.L_x_0) ;  /* 0xfffffffc00fc7947 */ /* 0x000fc0000383ffff */
[----:B------:R-:W-:-:S00]  /*1a40*/  NOP ;  /* 0x0000000000007918 */ /* 0x000fc00000000000 */
        /* <DEDUP_REMOVED lines=11> */
.L_x_1:


//--------------------- .nv.global.init           --------------------------
	.section	.nv.global.init,"aw",@progbits
.nv.global.init:
	.type		_$_str,@object
	.size		_$_str,(_$_str_$_2 - _$_str)
_$_str:
        /*0000*/ 	.byte	0x5f, 0x5f, 0x43, 0x55, 0x44, 0x41, 0x5f, 0x46, 0x54, 0x5a, 0x00
	.type		_$_str_$_2,@object
	.size		_$_str_$_2,(.L_1 - _$_str_$_2)
_$_str_$_2:
        /*000b*/ 	.byte	0x5f, 0x5f, 0x43, 0x55, 0x44, 0x41, 0x5f, 0x50, 0x52, 0x45, 0x43, 0x5f, 0x53, 0x51, 0x52, 0x54
        /*001b*/ 	.byte	0x00
.L_1:


//--------------------- .nv.constant0.triton_poi_fused_cat_53 --------------------------
	.section	.nv.constant0.triton_poi_fused_cat_53,"a",@progbits
	.sectionflags	@""
	.align	4
.nv.constant0.triton_poi_fused_cat_53:
	.zero		860
